def matmul_kernel(
    a_ptr,
    b_ptr,
    c_ptr,
    M,
    N,
    K,
    stride_am,
    stride_ak,
    stride_bk,
    stride_bn,
    stride_cm,
    stride_cn,
    BLOCK_M: tl.constexpr,
    BLOCK_N: tl.constexpr,
    BLOCK_K: tl.constexpr,
    GROUP_M: tl.constexpr,
):
    pid = tl.program_id(axis=0)
    num_pid_m = tl.cdiv(M, BLOCK_M)
    num_pid_n = tl.cdiv(N, BLOCK_N)
    num_pid_in_group = GROUP_M * num_pid_n
    group_id = pid // num_pid_in_group
    first_pid_m = group_id * GROUP_M
    group_size_m = min(num_pid_m - first_pid_m, GROUP_M)
    pid_m = first_pid_m + ((pid % num_pid_in_group) % group_size_m)
    pid_n = (pid % num_pid_in_group) // group_size_m

    offs_am = (pid_m * BLOCK_M + tl.arange(0, BLOCK_M)) % M
    offs_bn = (pid_n * BLOCK_N + tl.arange(0, BLOCK_N)) % N
    offs_k = tl.arange(0, BLOCK_K)
    a_ptrs = a_ptr + offs_am[:, None] * stride_am + offs_k[None, :] * stride_ak
    b_ptrs = b_ptr + offs_k[:, None] * stride_bk + offs_bn[None, :] * stride_bn

    acc = tl.zeros((BLOCK_M, BLOCK_N), dtype=tl.float32)
    for kk in range(0, tl.cdiv(K, BLOCK_K)):
        a = tl.load(a_ptrs, mask=offs_k[None, :] < K - kk * BLOCK_K, other=0.0)
        b = tl.load(b_ptrs, mask=offs_k[:, None] < K - kk * BLOCK_K, other=0.0)
        acc = tl.dot(a, b, acc)
        a_ptrs += BLOCK_K * stride_ak
        b_ptrs += BLOCK_K * stride_bk

    c = acc.to(c_ptr.dtype.element_ty)
    offs_cm = pid_m * BLOCK_M + tl.arange(0, BLOCK_M)
    offs_cn = pid_n * BLOCK_N + tl.arange(0, BLOCK_N)
    c_ptrs = c_ptr + offs_cm[:, None] * stride_cm + offs_cn[None, :] * stride_cn
    mask = (offs_cm[:, None] < M) & (offs_cn[None, :] < N)
    tl.store(c_ptrs, c, mask=mask)

# config = {"BLOCK_K": 64, "BLOCK_M": 128, "BLOCK_N": 64, "GROUP_M": 4, "arch": "sm_100", "dtype": "fp16", "num_ctas": 1, "num_stages": 3, "num_warps": 4}
# arch = sm_100


// ===== COMPILED SASS (sm_100a) =====

	.target	sm_100a

	.elftype	@"ET_EXEC"


//--------------------- .note.nv.tkinfo           --------------------------
	.section	.note.nv.tkinfo,"",@"SHT_NOTE"
	.sectionflags	@"SHF_NOTE_NV_TKINFO"
	.tkinfo
        /*0018*/ 	.word	0x00000081
        /*0030*/ 	.string	""
        /*0030*/ 	.string	"ptxas-blackwell"
        /*0030*/ 	.string	"Cuda compilation tools, release 12.9, V12.9.86"
        /*0030*/ 	.string	"Build cuda_12.9.r12.9/compiler.36037853_0"
        /*0030*/ 	.string	"-v  -suppress-debug-info  -lineinfo  -arch sm_100a "



//--------------------- .note.nv.cuver            --------------------------
	.section	.note.nv.cuver,"",@"SHT_NOTE"
	.sectionflags	@"SHF_NOTE_NV_CUVER"
        /*0018*/ 	.short	0x0001
        /*001a*/ 	.short	0x0064
        /*001c*/ 	.short	0x0001
        /*001e*/ 	.short	0x0000
        /*0020*/ 	.short	0x0001
        /*0022*/ 	.short	0x0000


//--------------------- .nv.info                  --------------------------
	.section	.nv.info,"",@"SHT_CUDA_INFO"
	.align	4


	//----- nvinfo : EIATTR_REGCOUNT
	.align		4
        /*0000*/ 	.byte	0x04, 0x2f
        /*0002*/ 	.short	(.L_4 - .L_3)
	.align		4
.L_3:
        /*0004*/ 	.word	index@(matmul_kernel)
        /*0008*/ 	.word	0x000000fe


	//----- nvinfo : EIATTR_FRAME_SIZE
	.align		4
.L_4:
        /*000c*/ 	.byte	0x04, 0x11
        /*000e*/ 	.short	(.L_6 - .L_5)
	.align		4
.L_5:
        /*0010*/ 	.word	index@($__internal_2_$__cuda_sm10x_tcgen05_guardrail_trap_unallocated_columns_being_dealloced)
        /*0014*/ 	.word	0x00000000


	//----- nvinfo : EIATTR_FRAME_SIZE
	.align		4
.L_6:
        /*0018*/ 	.byte	0x04, 0x11
        /*001a*/ 	.short	(.L_8 - .L_7)
	.align		4
.L_7:
        /*001c*/ 	.word	index@($__internal_1_$__cuda_sm10x_tcgen05_guardrail_trap_phase_invalid_during_alloc)
        /*0020*/ 	.word	0x00000000


	//----- nvinfo : EIATTR_FRAME_SIZE
	.align		4
.L_8:
        /*0024*/ 	.byte	0x04, 0x11
        /*0026*/ 	.short	(.L_10 - .L_9)
	.align		4
.L_9:
        /*0028*/ 	.word	index@($__internal_0_$__cuda_sm10x_tcgen05_guardrail_trap_col_being_dealloced_not_returned_by_alloc)
        /*002c*/ 	.word	0x00000000


	//----- nvinfo : EIATTR_FRAME_SIZE
	.align		4
.L_10:
        /*0030*/ 	.byte	0x04, 0x11
        /*0032*/ 	.short	(.L_12 - .L_11)
	.align		4
.L_11:
        /*0034*/ 	.word	index@(matmul_kernel)
        /*0038*/ 	.word	0x00000000


	//----- nvinfo : EIATTR_MIN_STACK_SIZE
	.align		4
.L_12:
        /*003c*/ 	.byte	0x04, 0x12
        /*003e*/ 	.short	(.L_14 - .L_13)
	.align		4
.L_13:
        /*0040*/ 	.word	index@(matmul_kernel)
        /*0044*/ 	.word	0x00000000
.L_14:


//--------------------- .nv.info.matmul_kernel    --------------------------
	.section	.nv.info.matmul_kernel,"",@"SHT_CUDA_INFO"
	.sectionflags	@""
	.align	4


	//----- nvinfo : EIATTR_CUDA_API_VERSION
	.align		4
        /*0000*/ 	.byte	0x04, 0x37
        /*0002*/ 	.short	(.L_16 - .L_15)
.L_15:
        /*0004*/ 	.word	0x00000081


	//----- nvinfo : EIATTR_KPARAM_INFO
	.align		4
.L_16:
        /*0008*/ 	.byte	0x04, 0x17
        /*000a*/ 	.short	(.L_18 - .L_17)
.L_17:
        /*000c*/ 	.word	0x00000000
        /*0010*/ 	.short	0x000d
        /*0012*/ 	.short	0x0048
        /*0014*/ 	.byte	0x00, 0xf4, 0x21, 0x00


	//----- nvinfo : EIATTR_KPARAM_INFO
	.align		4
.L_18:
        /*0018*/ 	.byte	0x04, 0x17
        /*001a*/ 	.short	(.L_20 - .L_19)
.L_19:
        /*001c*/ 	.word	0x00000000
        /*0020*/ 	.short	0x000c
        /*0022*/ 	.short	0x0040
        /*0024*/ 	.byte	0x00, 0xf4, 0x21, 0x00


	//----- nvinfo : EIATTR_KPARAM_INFO
	.align		4
.L_20:
        /*0028*/ 	.byte	0x04, 0x17
        /*002a*/ 	.short	(.L_22 - .L_21)
.L_21:
        /*002c*/ 	.word	0x00000000
        /*0030*/ 	.short	0x000b
        /*0032*/ 	.short	0x0038
        /*0034*/ 	.byte	0x00, 0xf0, 0x11, 0x00


	//----- nvinfo : EIATTR_KPARAM_INFO
	.align		4
.L_22:
        /*0038*/ 	.byte	0x04, 0x17
        /*003a*/ 	.short	(.L_24 - .L_23)
.L_23:
        /*003c*/ 	.word	0x00000000
        /*0040*/ 	.short	0x000a
        /*0042*/ 	.short	0x0034
        /*0044*/ 	.byte	0x00, 0xf0, 0x11, 0x00


	//----- nvinfo : EIATTR_KPARAM_INFO
	.align		4
.L_24:
        /*0048*/ 	.byte	0x04, 0x17
        /*004a*/ 	.short	(.L_26 - .L_25)
.L_25:
        /*004c*/ 	.word	0x00000000
        /*0050*/ 	.short	0x0009
        /*0052*/ 	.short	0x0030
        /*0054*/ 	.byte	0x00, 0xf0, 0x11, 0x00


	//----- nvinfo : EIATTR_KPARAM_INFO
	.align		4
.L_26:
        /*0058*/ 	.byte	0x04, 0x17
        /*005a*/ 	.short	(.L_28 - .L_27)
.L_27:
        /*005c*/ 	.word	0x00000000
        /*0060*/ 	.short	0x0008
        /*0062*/ 	.short	0x002c
        /*0064*/ 	.byte	0x00, 0xf0, 0x11, 0x00


	//----- nvinfo : EIATTR_KPARAM_INFO
	.align		4
.L_28:
        /*0068*/ 	.byte	0x04, 0x17
        /*006a*/ 	.short	(.L_30 - .L_29)
.L_29:
        /*006c*/ 	.word	0x00000000
        /*0070*/ 	.short	0x0007
        /*0072*/ 	.short	0x0028
        /*0074*/ 	.byte	0x00, 0xf0, 0x11, 0x00


	//----- nvinfo : EIATTR_KPARAM_INFO
	.align		4
.L_30:
        /*0078*/ 	.byte	0x04, 0x17
        /*007a*/ 	.short	(.L_32 - .L_31)
.L_31:
        /*007c*/ 	.word	0x00000000
        /*0080*/ 	.short	0x0006
        /*0082*/ 	.short	0x0024
        /*0084*/ 	.byte	0x00, 0xf0, 0x11, 0x00


	//----- nvinfo : EIATTR_KPARAM_INFO
	.align		4
.L_32:
        /*0088*/ 	.byte	0x04, 0x17
        /*008a*/ 	.short	(.L_34 - .L_33)
.L_33:
        /*008c*/ 	.word	0x00000000
        /*0090*/ 	.short	0x0005
        /*0092*/ 	.short	0x0020
        /*0094*/ 	.byte	0x00, 0xf0, 0x11, 0x00


	//----- nvinfo : EIATTR_KPARAM_INFO
	.align		4
.L_34:
        /*0098*/ 	.byte	0x04, 0x17
        /*009a*/ 	.short	(.L_36 - .L_35)
.L_35:
        /*009c*/ 	.word	0x00000000
        /*00a0*/ 	.short	0x0004
        /*00a2*/ 	.short	0x001c
        /*00a4*/ 	.byte	0x00, 0xf0, 0x11, 0x00


	//----- nvinfo : EIATTR_KPARAM_INFO
	.align		4
.L_36:
        /*00a8*/ 	.byte	0x04, 0x17
        /*00aa*/ 	.short	(.L_38 - .L_37)
.L_37:
        /*00ac*/ 	.word	0x00000000
        /*00b0*/ 	.short	0x0003
        /*00b2*/ 	.short	0x0018
        /*00b4*/ 	.byte	0x00, 0xf0, 0x11, 0x00


	//----- nvinfo : EIATTR_KPARAM_INFO
	.align		4
.L_38:
        /*00b8*/ 	.byte	0x04, 0x17
        /*00ba*/ 	.short	(.L_40 - .L_39)
.L_39:
        /*00bc*/ 	.word	0x00000000
        /*00c0*/ 	.short	0x0002
        /*00c2*/ 	.short	0x0010
        /*00c4*/ 	.byte	0x00, 0xf4, 0x21, 0x00


	//----- nvinfo : EIATTR_KPARAM_INFO
	.align		4
.L_40:
        /*00c8*/ 	.byte	0x04, 0x17
        /*00ca*/ 	.short	(.L_42 - .L_41)
.L_41:
        /*00cc*/ 	.word	0x00000000
        /*00d0*/ 	.short	0x0001
        /*00d2*/ 	.short	0x0008
        /*00d4*/ 	.byte	0x00, 0xf4, 0x21, 0x00


	//----- nvinfo : EIATTR_KPARAM_INFO
	.align		4
.L_42:
        /*00d8*/ 	.byte	0x04, 0x17
        /*00da*/ 	.short	(.L_44 - .L_43)
.L_43:
        /*00dc*/ 	.word	0x00000000
        /*00e0*/ 	.short	0x0000
        /*00e2*/ 	.short	0x0000
        /*00e4*/ 	.byte	0x00, 0xf4, 0x21, 0x00


	//----- nvinfo : EIATTR_AT_ENTRY_FRAGMENTS
	.align		4
.L_44:
        /*00e8*/ 	.byte	0x04, 0x4f
        /*00ea*/ 	.short	(.L_46 - .L_45)


	//   ....[0]....
.L_45:
        /*00ec*/ 	.word	0x00000004


	//----- nvinfo : EIATTR_RESERVED_SMEM_USED
	.align		4
.L_46:
        /*00f0*/ 	.byte	0x01, 0x41
	.zero		2


	//----- nvinfo : EIATTR_SPARSE_MMA_MASK
	.align		4
        /*00f4*/ 	.byte	0x03, 0x50
        /*00f6*/ 	.short	0x0000


	//----- nvinfo : EIATTR_TCGEN05_1CTA_USED
	.align		4
        /*00f8*/ 	.byte	0x01, 0x51
	.zero		2


	//----- nvinfo : EIATTR_MAXREG_COUNT
	.align		4
        /*00fc*/ 	.byte	0x03, 0x1b
        /*00fe*/ 	.short	0x00ff


	//----- nvinfo : EIATTR_NUM_BARRIERS
	.align		4
        /*0100*/ 	.byte	0x02, 0x4c
        /*0102*/ 	.byte	0x01
	.zero		1


	//----- nvinfo : EIATTR_INT_WARP_WIDE_INSTR_OFFSETS
	.align		4
        /*0104*/ 	.byte	0x04, 0x31
        /*0106*/ 	.short	(.L_48 - .L_47)


	//   ....[0]....
.L_47:
        /*0108*/ 	.word	0x00002810


	//   ....[1]....
        /*010c*/ 	.word	0x00002840


	//   ....[2]....
        /*0110*/ 	.word	0x000054f0


	//   ....[3]....
        /*0114*/ 	.word	0x0000b160


	//   ....[4]....
        /*0118*/ 	.word	0x0000b1b0


	//----- nvinfo : EIATTR_COOP_GROUP_MASK_REGIDS
	.align		4
.L_48:
        /*011c*/ 	.byte	0x04, 0x29
        /*011e*/ 	.short	(.L_50 - .L_49)


	//   ....[0]....
.L_49:
        /*0120*/ 	.word	0xffffffff


	//   ....[1]....
        /*0124*/ 	.word	0xffffffff


	//   ....[2]....
        /*0128*/ 	.word	0xffffffff


	//   ....[3]....
        /*012c*/ 	.word	0xffffffff


	//----- nvinfo : EIATTR_COOP_GROUP_INSTR_OFFSETS
	.align		4
.L_50:
        /*0130*/ 	.byte	0x04, 0x28
        /*0132*/ 	.short	(.L_52 - .L_51)


	//   ....[0]....
.L_51:
        /*0134*/ 	.word	0x00000070


	//   ....[1]....
        /*0138*/ 	.word	0x00000330


	//   ....[2]....
        /*013c*/ 	.word	0x0000aff0


	//   ....[3]....
        /*0140*/ 	.word	0x0000b260


	//----- nvinfo : EIATTR_VRC_CTA_INIT_COUNT
	.align		4
.L_52:
        /*0144*/ 	.byte	0x02, 0x4a
        /*0146*/ 	.byte	0x80
	.zero		1


	//----- nvinfo : EIATTR_MBARRIER_INSTR_OFFSETS
	.align		4
        /*0148*/ 	.byte	0x04, 0x39
        /*014a*/ 	.short	(.L_54 - .L_53)


	//   ....[0]....
.L_53:
        /*014c*/ 	.word	0x00002930
        /*0150*/ 	.word	0x000000ff
        /*0154*/ 	.word	0x00000000
        /*0158*/ 	.short	0x0100
        /*015a*/ 	.byte	0x06
	.zero		1


	//   ....[1]....
        /*015c*/ 	.word	0x00005530
        /*0160*/ 	.word	0x000000ff
        /*0164*/ 	.word	0x00004008
        /*0168*/ 	.short	0x0100
        /*016a*/ 	.byte	0x09
	.zero		1


	//   ....[2]....
        /*016c*/ 	.word	0x00008520
        /*0170*/ 	.word	0x000000ff
        /*0174*/ 	.word	0x00000000
        /*0178*/ 	.short	0x010a
        /*017a*/ 	.byte	0x06
	.zero		1


	//   ....[3]....
        /*017c*/ 	.word	0x00009310
        /*0180*/ 	.word	0x000000ff
        /*0184*/ 	.word	0x00000000
        /*0188*/ 	.short	0x010a
        /*018a*/ 	.byte	0x06
	.zero		1


	//   ....[4]....
        /*018c*/ 	.word	0x00009470
        /*0190*/ 	.word	0x000000ff
        /*0194*/ 	.word	0x00004000
        /*0198*/ 	.short	0x0108
        /*019a*/ 	.byte	0x09
	.zero		1


	//   ....[5]....
        /*019c*/ 	.word	0x000094d0
        /*01a0*/ 	.word	0x000000ff
        /*01a4*/ 	.word	0x00004008
        /*01a8*/ 	.short	0x0108
        /*01aa*/ 	.byte	0x09
	.zero		1


	//   ....[6]....
        /*01ac*/ 	.word	0x0000b280
        /*01b0*/ 	.word	0x000000ff
        /*01b4*/ 	.word	0x00000000
        /*01b8*/ 	.short	0x010a
        /*01ba*/ 	.byte	0x06
	.zero		1


	//   ....[7]....
        /*01bc*/ 	.word	0x0000b2b0
        /*01c0*/ 	.word	0x000000ff
        /*01c4*/ 	.word	0x00000000
        /*01c8*/ 	.short	0x010a
        /*01ca*/ 	.byte	0x06
	.zero		1


	//----- nvinfo : EIATTR_NUM_MBARRIERS
	.align		4
.L_54:
        /*01cc*/ 	.byte	0x03, 0x38
        /*01ce*/ 	.short	0x0002


	//----- nvinfo : EIATTR_EXIT_INSTR_OFFSETS
	.align		4
        /*01d0*/ 	.byte	0x04, 0x1c
        /*01d2*/ 	.short	(.L_56 - .L_55)


	//   ....[0]....
.L_55:
        /*01d4*/ 	.word	0x0000b270


	//----- nvinfo : EIATTR_REQNTID
	.align		4
.L_56:
        /*01d8*/ 	.byte	0x04, 0x10
        /*01da*/ 	.short	(.L_58 - .L_57)
.L_57:
        /*01dc*/ 	.word	0x00000080
        /*01e0*/ 	.word	0x00000001
        /*01e4*/ 	.word	0x00000001


	//----- nvinfo : EIATTR_CRS_STACK_SIZE
	.align		4
.L_58:
        /*01e8*/ 	.byte	0x04, 0x1e
        /*01ea*/ 	.short	(.L_60 - .L_59)
.L_59:
        /*01ec*/ 	.word	0x00000000


	//----- nvinfo : EIATTR_CBANK_PARAM_SIZE
	.align		4
.L_60:
        /*01f0*/ 	.byte	0x03, 0x19
        /*01f2*/ 	.short	0x0050


	//----- nvinfo : EIATTR_PARAM_CBANK
	.align		4
        /*01f4*/ 	.byte	0x04, 0x0a
        /*01f6*/ 	.short	(.L_62 - .L_61)
	.align		4
.L_61:
        /*01f8*/ 	.word	index@(.nv.constant0.matmul_kernel)
        /*01fc*/ 	.short	0x0380
        /*01fe*/ 	.short	0x0050


	//----- nvinfo : EIATTR_SW_WAR
	.align		4
.L_62:
        /*0200*/ 	.byte	0x04, 0x36
        /*0202*/ 	.short	(.L_64 - .L_63)
.L_63:
        /*0204*/ 	.word	0x00000008
.L_64:


//--------------------- .nv.compat                --------------------------
	.section	.nv.compat,"",@"SHT_CUDA_COMPAT_INFO"
	.align	4
        /*0000*/ 	.byte	0x02, 0x02, 0x02, 0x00, 0x02, 0x05, 0x05, 0x00, 0x02, 0x03, 0x00, 0x00, 0x02, 0x06, 0x01, 0x00


//--------------------- .nv.callgraph             --------------------------
	.section	.nv.callgraph,"",@"SHT_CUDA_CALLGRAPH"
	.align	4
	.sectionentsize	8
	.align		4
        /*0000*/ 	.word	0x00000000
	.align		4
        /*0004*/ 	.word	0xffffffff
	.align		4
        /*0008*/ 	.word	0x00000000
	.align		4
        /*000c*/ 	.word	0xfffffffe
	.align		4
        /*0010*/ 	.word	0x00000000
	.align		4
        /*0014*/ 	.word	0xfffffffd
	.align		4
        /*0018*/ 	.word	0x00000000
	.align		4
        /*001c*/ 	.word	0xfffffffc


//--------------------- .text.matmul_kernel       --------------------------
	.section	.text.matmul_kernel,"ax",@progbits
	.align	128
        .global         matmul_kernel
        .type           matmul_kernel,@function
        .size           matmul_kernel,(.L_x_21 - matmul_kernel)
        .other          matmul_kernel,@"STO_CUDA_ENTRY STV_DEFAULT"
matmul_kernel:
.text.matmul_kernel:
[----:B------:R-:W0:Y:S01]  /*0000*/  LDC R1, c[0x0][0x37c] ;  /* 0x0000df00ff017b82 */ /* 0x000e220000000800 */
[----:B------:R-:W1:Y:S01]  /*0010*/  S2R R3, SR_TID.X ;  /* 0x0000000000037919 */ /* 0x000e620000002100 */
[----:B------:R-:W2:Y:S01]  /*0020*/  LDCU.64 UR22, c[0x0][0x358] ;  /* 0x00006b00ff1677ac */ /* 0x000ea20008000a00 */
[----:B-1----:R-:W-:-:S13]  /*0030*/  ISETP.GE.U32.AND P0, PT, R3, 0x20, PT ;  /* 0x000000200300780c */ /* 0x002fda0003f06070 */
[----:B------:R-:W-:Y:S02]  /*0040*/  VOTEU.ANY UP0, P0 ;  /* 0x0000000000ff7886 */ /* 0x000fe40000000100 */
[----:B0-2---:R-:W-:Y:S05]  /*0050*/  BRA.U UP0, `(.L_x_0) ;  /* 0x0000000100b87547 */ /* 0x005fea000b800000 */
[----:B------:R-:W0:Y:S01]  /*0060*/  S2UR UR6, SR_CgaCtaId ;  /* 0x00000000000679c3 */ /* 0x000e220000008800 */
[----:B------:R-:W-:Y:S01]  /*0070*/  NOP ;  /* 0x0000000000007918 */ /* 0x000fe20000000000 */
[----:B------:R-:W-:Y:S02]  /*0080*/  UMOV UR4, 0x40 ;  /* 0x0000004000047882 */ /* 0x000fe40000000000 */
[----:B0-----:R-:W-:-:S09]  /*0090*/  ULEA UR4, UR6, UR4, 0x18 ;  /* 0x0000000406047291 */ /* 0x001fd2000f8ec0ff */
[----:B------:R-:W0:Y:S01]  /*00a0*/  LDS.U8 R0, [UR4] ;  /* 0x00000004ff007984 */ /* 0x000e220008000000 */
[----:B------:R-:W-:Y:S02]  /*00b0*/  UMOV UR4, 0x400 ;  /* 0x0000040000047882 */ /* 0x000fe40000000000 */
[----:B------:R-:W-:Y:S01]  /*00c0*/  ULEA UR4, UR6, UR4, 0x18 ;  /* 0x0000000406047291 */ /* 0x000fe2000f8ec0ff */
[----:B0-----:R-:W-:-:S13]  /*00d0*/  ISETP.NE.AND P0, PT, R0, RZ, PT ;  /* 0x000000ff0000720c */ /* 0x001fda0003f05270 */
[----:B------:R-:W-:Y:S05]  /*00e0*/  @P0 BRA `(.L_x_1) ;  /* 0x00000000007c0947 */ /* 0x000fea0003800000 */
[----:B------:R-:W-:-:S13]  /*00f0*/  ELECT P0, URZ, PT ;  /* 0x0000000000ff782f */ /* 0x000fda0003800000 */
[----:B------:R-:W-:Y:S05]  /*0100*/  @!P0 BRA `(.L_x_2) ;  /* 0x0000000000848947 */ /* 0x000fea0003800000 */
[----:B------:R-:W-:Y:S01]  /*0110*/  UMOV UR5, 0x4 ;  /* 0x0000000400057882 */ /* 0x000fe20000000000 */
[----:B------:R-:W-:Y:S02]  /*0120*/  IMAD.MOV.U32 R7, RZ, RZ, 0x1 ;  /* 0x00000001ff077424 */ /* 0x000fe400078e00ff */
[----:B------:R-:W-:Y:S02]  /*0130*/  IMAD.MOV.U32 R5, RZ, RZ, 0xf ;  /* 0x0000000fff057424 */ /* 0x000fe400078e00ff */
[----:B------:R-:W-:Y:S04]  /*0140*/  DEPBAR.LE SB0, 0x36 ;  /* 0x00008d800000791a */ /* 0x000fe80000000000 */
[----:B------:R-:W0:Y:S02]  /*0150*/  UTCATOMSWS.FIND_AND_SET.ALIGN UP1, UR5, UR5 ;  /* 0x00000005000575e3 */ /* 0x000e240008020800 */
[----:B0-----:R-:W-:-:S04]  /*0160*/  PLOP3.LUT P0, PT, PT, PT, UP1, 0x80, 0x8 ;  /* 0x000000000008781c */ /* 0x001fc80003f0f018 */
[----:B------:R-:W-:-:S04]  /*0170*/  SEL R0, RZ, 0xffffffff, !P0 ;  /* 0xffffffffff007807 */ /* 0x000fc80004000000 */
[----:B------:R-:W-:Y:S01]  /*0180*/  ISETP.NE.AND P0, PT, R0, RZ, PT ;  /* 0x000000ff0000720c */ /* 0x000fe20003f05270 */
[----:B------:R-:W-:-:S12]  /*0190*/  IMAD.U32 R0, RZ, RZ, UR5 ;  /* 0x00000005ff007e24 */ /* 0x000fd8000f8e00ff */
[----:B------:R-:W-:Y:S05]  /*01a0*/  @P0 BRA `(.L_x_3) ;  /* 0x0000000000240947 */ /* 0x000fea0003800000 */
.L_x_4:
[----:B------:R-:W-:Y:S05]  /*01b0*/  NANOSLEEP 0x64 ;  /* 0x000000640000795d */ /* 0x000fea0003800000 */
[----:B------:R-:W-:-:S05]  /*01c0*/  UMOV UR5, 0x4 ;  /* 0x0000000400057882 */ /* 0x000fca0000000000 */
[----:B------:R-:W-:Y:S04]  /*01d0*/  DEPBAR.LE SB0, 0x36 ;  /* 0x00008d800000791a */ /* 0x000fe80000000000 */
[----:B------:R-:W0:Y:S02]  /*01e0*/  UTCATOMSWS.FIND_AND_SET.ALIGN UP1, UR5, UR5 ;  /* 0x00000005000575e3 */ /* 0x000e240008020800 */
[----:B0-----:R-:W-:-:S04]  /*01f0*/  PLOP3.LUT P0, PT, PT, PT, UP1, 0x80, 0x8 ;  /* 0x000000000008781c */ /* 0x001fc80003f0f018 */
[----:B------:R-:W-:-:S04]  /*0200*/  SEL R0, RZ, 0xffffffff, !P0 ;  /* 0xffffffffff007807 */ /* 0x000fc80004000000 */
[----:B------:R-:W-:Y:S01]  /*0210*/  ISETP.NE.AND P0, PT, R0, RZ, PT ;  /* 0x000000ff0000720c */ /* 0x000fe20003f05270 */
[----:B------:R-:W-:-:S12]  /*0220*/  IMAD.U32 R0, RZ, RZ, UR5 ;  /* 0x00000005ff007e24 */ /* 0x000fd8000f8e00ff */
[----:B------:R-:W-:Y:S05]  /*0230*/  @!P0 BRA `(.L_x_4) ;  /* 0xfffffffc00dc8947 */ /* 0x000fea000383ffff */
.L_x_3:
[C---:B------:R-:W-:Y:S01]  /*0240*/  VIADD R4, R0.reuse, 0x10 ;  /* 0x0000001000047836 */ /* 0x040fe20000000000 */
[----:B------:R-:W-:Y:S01]  /*0250*/  UMOV UR5, 0x50 ;  /* 0x0000005000057882 */ /* 0x000fe20000000000 */
[----:B------:R-:W-:Y:S01]  /*0260*/  SHF.L.U32 R2, R5, R0, RZ ;  /* 0x0000000005027219 */ /* 0x000fe200000006ff */
[----:B------:R-:W-:Y:S01]  /*0270*/  ULEA UR5, UR6, UR5, 0x18 ;  /* 0x0000000506057291 */ /* 0x000fe2000f8ec0ff */
[----:B------:R-:W-:Y:S01]  /*0280*/  IMAD.SHL.U32 R0, R0, 0x20, RZ ;  /* 0x0000002000007824 */ /* 0x000fe200078e00ff */
[----:B------:R-:W-:-:S04]  /*0290*/  SHF.L.U32 R5, R7, R4, RZ ;  /* 0x0000000407057219 */ /* 0x000fc800000006ff */
[----:B------:R-:W-:-:S05]  /*02a0*/  LOP3.LUT R2, R5, R2, RZ, 0xfc, !PT ;  /* 0x0000000205027212 */ /* 0x000fca00078efcff */
[----:B------:R0:W-:Y:S04]  /*02b0*/  ATOMS.OR RZ, [UR5], R2 ;  /* 0x00000002ffff798c */ /* 0x0001e8000b000005 */
[----:B------:R0:W-:Y:S01]  /*02c0*/  STS [UR4], R0 ;  /* 0x00000000ff007988 */ /* 0x0001e20008000804 */
[----:B------:R-:W-:Y:S05]  /*02d0*/  BRA `(.L_x_2) ;  /* 0x0000000000107947 */ /* 0x000fea0003800000 */
.L_x_1:
[----:B------:R-:W-:Y:S01]  /*02e0*/  IMAD.MOV.U32 R0, RZ, RZ, -0x1 ;  /* 0xffffffffff007424 */ /* 0x000fe200078e00ff */
[----:B------:R-:W-:-:S04]  /*02f0*/  MOV R4, 0x320 ;  /* 0x0000032000047802 */ /* 0x000fc80000000f00 */
[----:B------:R0:W-:Y:S03]  /*0300*/  STS [UR4], R0 ;  /* 0x00000000ff007988 */ /* 0x0001e60008000804 */
[----:B0-----:R-:W-:Y:S05]  /*0310*/  CALL.REL.NOINC `($__internal_1_$__cuda_sm10x_tcgen05_guardrail_trap_phase_invalid_during_alloc) ;  /* 0x000000ac00fc7944 */ /* 0x001fea0003c00000 */
.L_x_2:
[----:B------:R-:W-:Y:S05]  /*0320*/  WARPSYNC.ALL ;  /* 0x0000000000007948 */ /* 0x000fea0003800000 */
[----:B------:R-:W-:Y:S01]  /*0330*/  NOP ;  /* 0x0000000000007918 */ /* 0x000fe20000000000 */
.L_x_0:
[----:B------:R-:W1:Y:S01]  /*0340*/  LDC.64 R24, c[0x0][0x398] ;  /* 0x0000e600ff187b82 */ /* 0x000e620000000a00 */
[----:B------:R-:W2:Y:S01]  /*0350*/  S2R R7, SR_CTAID.X ;  /* 0x0000000000077919 */ /* 0x000ea20000002500 */
[----:B------:R-:W-:Y:S01]  /*0360*/  UMOV UR9, 0x400 ;  /* 0x0000040000097882 */ /* 0x000fe20000000000 */
[----:B------:R-:W-:Y:S01]  /*0370*/  SHF.R.U32.HI R143, RZ, 0x5, R3 ;  /* 0x00000005ff8f7819 */ /* 0x000fe20000011603 */
[----:B------:R-:W3:Y:S04]  /*0380*/  LDCU.128 UR12, c[0x0][0x380] ;  /* 0x00007000ff0c77ac */ /* 0x000ee80008000c00 */
[----:B------:R-:W4:Y:S01]  /*0390*/  S2UR UR4, SR_CgaCtaId ;  /* 0x00000000000479c3 */ /* 0x000f220000008800 */
[----:B------:R-:W-:-:S07]  /*03a0*/  UMOV UR7, 0x1 ;  /* 0x0000000100077882 */ /* 0x000fce0000000000 */
[----:B------:R-:W0:Y:S02]  /*03b0*/  LDC.64 R214, c[0x0][0x3a8] ;  /* 0x0000ea00ffd67b82 */ /* 0x000e240000000a00 */
[----:B01----:R-:W-:Y:S01]  /*03c0*/  VIADD R0, R25, 0x3f ;  /* 0x0000003f19007836 */ /* 0x003fe20000000000 */
[----:B------:R-:W-:-:S04]  /*03d0*/  IABS R13, R24 ;  /* 0x00000018000d7213 */ /* 0x000fc80000000000 */
[----:B------:R-:W-:Y:S01]  /*03e0*/  SHF.R.S32.HI R5, RZ, 0x1f, R0 ;  /* 0x0000001fff057819 */ /* 0x000fe20000011400 */
[----:B----4-:R-:W-:-:S03]  /*03f0*/  ULEA UR9, UR4, UR9, 0x18 ;  /* 0x0000000904097291 */ /* 0x010fc6000f8ec0ff */
[----:B------:R-:W-:Y:S02]  /*0400*/  LEA.HI R5, R5, R0, RZ, 0x6 ;  /* 0x0000000005057211 */ /* 0x000fe400078f30ff */
[----:B--2---:R-:W-:Y:S02]  /*0410*/  IABS R8, R7 ;  /* 0x0000000700087213 */ /* 0x004fe40000000000 */
[----:B------:R-:W-:-:S05]  /*0420*/  SHF.R.S32.HI R5, RZ, 0x6, R5 ;  /* 0x00000006ff057819 */ /* 0x000fca0000011405 */
[----:B------:R-:W-:-:S05]  /*0430*/  IMAD.SHL.U32 R2, R5, 0x4, RZ ;  /* 0x0000000405027824 */ /* 0x000fca00078e00ff */
[-C--:B------:R-:W-:Y:S02]  /*0440*/  IABS R9, R2.reuse ;  /* 0x0000000200097213 */ /* 0x080fe40000000000 */
[----:B------:R-:W-:Y:S02]  /*0450*/  IABS R10, R2 ;  /* 0x00000002000a7213 */ /* 0x000fe40000000000 */
[----:B------:R-:W0:Y:S08]  /*0460*/  I2F.RP R0, R9 ;  /* 0x0000000900007306 */ /* 0x000e300000209400 */
[----:B0-----:R-:W0:Y:S02]  /*0470*/  MUFU.RCP R0, R0 ;  /* 0x0000000000007308 */ /* 0x001e240000001000 */
[----:B0-----:R-:W-:-:S02]  /*0480*/  VIADD R4, R0, 0xffffffe ;  /* 0x0ffffffe00047836 */ /* 0x001fc40000000000 */
[----:B------:R-:W-:-:S04]  /*0490*/  IMAD.MOV R0, RZ, RZ, -R10 ;  /* 0x000000ffff007224 */ /* 0x000fc800078e0a0a */
[----:B------:R0:W1:Y:S02]  /*04a0*/  F2I.FTZ.U32.TRUNC.NTZ R5, R4 ;  /* 0x0000000400057305 */ /* 0x000064000021f000 */
[----:B0-----:R-:W-:Y:S02]  /*04b0*/  IMAD.MOV.U32 R4, RZ, RZ, RZ ;  /* 0x000000ffff047224 */ /* 0x001fe400078e00ff */
[----:B-1----:R-:W-:-:S04]  /*04c0*/  IMAD.MOV R6, RZ, RZ, -R5 ;  /* 0x000000ffff067224 */ /* 0x002fc800078e0a05 */
[----:B------:R-:W-:Y:S02]  /*04d0*/  IMAD R11, R6, R9, RZ ;  /* 0x00000009060b7224 */ /* 0x000fe400078e02ff */
[----:B------:R-:W-:Y:S02]  /*04e0*/  IMAD.MOV.U32 R6, RZ, RZ, R8 ;  /* 0x000000ffff067224 */ /* 0x000fe400078e0008 */
[----:B------:R-:W-:-:S06]  /*04f0*/  IMAD.HI.U32 R5, R5, R11, R4 ;  /* 0x0000000b05057227 */ /* 0x000fcc00078e0004 */
[----:B------:R-:W-:-:S04]  /*0500*/  IMAD.HI.U32 R5, R5, R6, RZ ;  /* 0x0000000605057227 */ /* 0x000fc800078e00ff */
[----:B------:R-:W-:Y:S01]  /*0510*/  IMAD R0, R5, R0, R6 ;  /* 0x0000000005007224 */ /* 0x000fe200078e0206 */
[----:B------:R-:W-:Y:S04]  /*0520*/  BAR.SYNC.DEFER_BLOCKING 0x0 ;  /* 0x0000000000007b1d */ /* 0x000fe80000010000 */
[----:B------:R-:W-:-:S13]  /*0530*/  ISETP.GT.U32.AND P1, PT, R9, R0, PT ;  /* 0x000000000900720c */ /* 0x000fda0003f24070 */
[----:B------:R-:W-:Y:S02]  /*0540*/  @!P1 IMAD.IADD R0, R0, 0x1, -R9 ;  /* 0x0000000100009824 */ /* 0x000fe400078e0a09 */
[----:B------:R-:W-:Y:S01]  /*0550*/  @!P1 VIADD R5, R5, 0x1 ;  /* 0x0000000105059836 */ /* 0x000fe20000000000 */
[----:B------:R-:W-:Y:S02]  /*0560*/  ISETP.NE.AND P1, PT, R2, RZ, PT ;  /* 0x000000ff0200720c */ /* 0x000fe40003f25270 */
[----:B------:R-:W-:Y:S02]  /*0570*/  ISETP.GE.U32.AND P0, PT, R0, R9, PT ;  /* 0x000000090000720c */ /* 0x000fe40003f06070 */
[----:B------:R-:W-:-:S04]  /*0580*/  LOP3.LUT R0, R7, R2, RZ, 0x3c, !PT ;  /* 0x0000000207007212 */ /* 0x000fc800078e3cff */
[----:B------:R-:W-:Y:S01]  /*0590*/  ISETP.GE.AND P2, PT, R0, RZ, PT ;  /* 0x000000ff0000720c */ /* 0x000fe20003f46270 */
[----:B------:R-:W-:-:S06]  /*05a0*/  VIADD R0, R24, 0x7f ;  /* 0x0000007f18007836 */ /* 0x000fcc0000000000 */
[----:B------:R-:W-:-:S04]  /*05b0*/  @P0 VIADD R5, R5, 0x1 ;  /* 0x0000000105050836 */ /* 0x000fc80000000000 */
[----:B------:R-:W-:Y:S01]  /*05c0*/  IMAD.MOV.U32 R4, RZ, RZ, R5 ;  /* 0x000000ffff047224 */ /* 0x000fe200078e0005 */
[----:B------:R-:W-:-:S03]  /*05d0*/  SHF.R.S32.HI R5, RZ, 0x1f, R0 ;  /* 0x0000001fff057819 */ /* 0x000fc60000011400 */
[----:B------:R-:W-:Y:S01]  /*05e0*/  @!P2 IMAD.MOV R4, RZ, RZ, -R4 ;  /* 0x000000ffff04a224 */ /* 0x000fe200078e0a04 */
[----:B------:R-:W-:Y:S02]  /*05f0*/  @!P1 LOP3.LUT R4, RZ, R2, RZ, 0x33, !PT ;  /* 0x00000002ff049212 */ /* 0x000fe400078e33ff */
[----:B------:R-:W-:-:S03]  /*0600*/  LEA.HI R5, R5, R0, RZ, 0x7 ;  /* 0x0000000005057211 */ /* 0x000fc600078f38ff */
[----:B------:R-:W-:Y:S02]  /*0610*/  IMAD.SHL.U32 R8, R4, 0x4, RZ ;  /* 0x0000000404087824 */ /* 0x000fe400078e00ff */
[----:B------:R-:W-:-:S03]  /*0620*/  IMAD.MOV R4, RZ, RZ, -R4 ;  /* 0x000000ffff047224 */ /* 0x000fc600078e0a04 */
[----:B------:R-:W-:Y:S01]  /*0630*/  LEA.HI.SX32 R5, R5, -R8, 0x19 ;  /* 0x8000000805057211 */ /* 0x000fe200078fcaff */
[----:B------:R-:W-:Y:S02]  /*0640*/  IMAD R10, R2, R4, R7 ;  /* 0x00000004020a7224 */ /* 0x000fe400078e0207 */
[----:B------:R-:W-:Y:S01]  /*0650*/  IMAD.MOV.U32 R4, RZ, RZ, RZ ;  /* 0x000000ffff047224 */ /* 0x000fe200078e00ff */
[----:B------:R-:W-:Y:S02]  /*0660*/  VIMNMX R15, PT, PT, R5, 0x4, PT ;  /* 0x00000004050f7848 */ /* 0x000fe40003fe0100 */
[----:B------:R-:W-:Y:S02]  /*0670*/  IABS R11, R10 ;  /* 0x0000000a000b7213 */ /* 0x000fe40000000000 */
[----:B------:R-:W-:-:S04]  /*0680*/  IABS R9, R15 ;  /* 0x0000000f00097213 */ /* 0x000fc80000000000 */
[----:B------:R-:W0:Y:S08]  /*0690*/  I2F.RP R0, R9 ;  /* 0x0000000900007306 */ /* 0x000e300000209400 */
[----:B0-----:R-:W0:Y:S02]  /*06a0*/  MUFU.RCP R0, R0 ;  /* 0x0000000000007308 */ /* 0x001e240000001000 */
[----:B0-----:R-:W-:-:S06]  /*06b0*/  VIADD R5, R0, 0xffffffe ;  /* 0x0ffffffe00057836 */ /* 0x001fcc0000000000 */
[----:B------:R-:W0:Y:S02]  /*06c0*/  F2I.FTZ.U32.TRUNC.NTZ R5, R5 ;  /* 0x0000000500057305 */ /* 0x000e24000021f000 */
[----:B0-----:R-:W-:-:S04]  /*06d0*/  IMAD.MOV R6, RZ, RZ, -R5 ;  /* 0x000000ffff067224 */ /* 0x001fc800078e0a05 */
[----:B------:R-:W-:-:S04]  /*06e0*/  IMAD.MOV.U32 R2, RZ, RZ, R6 ;  /* 0x000000ffff027224 */ /* 0x000fc800078e0006 */
[----:B------:R-:W-:Y:S01]  /*06f0*/  IMAD R7, R2, R9, RZ ;  /* 0x0000000902077224 */ /* 0x000fe200078e02ff */
[----:B------:R-:W-:-:S03]  /*0700*/  IABS R2, R15 ;  /* 0x0000000f00027213 */ /* 0x000fc60000000000 */
[----:B------:R-:W-:Y:S01]  /*0710*/  IMAD.HI.U32 R4, R5, R7, R4 ;  /* 0x0000000705047227 */ /* 0x000fe200078e0004 */
[----:B------:R-:W-:-:S03]  /*0720*/  IABS R7, R25 ;  /* 0x0000001900077213 */ /* 0x000fc60000000000 */
[----:B------:R-:W-:Y:S01]  /*0730*/  IMAD.MOV R0, RZ, RZ, -R2 ;  /* 0x000000ffff007224 */ /* 0x000fe200078e0a02 */
[----:B------:R-:W0:Y:S01]  /*0740*/  I2F.RP R6, R7 ;  /* 0x0000000700067306 */ /* 0x000e220000209400 */
[----:B------:R-:W-:-:S04]  /*0750*/  IMAD.HI.U32 R4, R4, R11, RZ ;  /* 0x0000000b04047227 */ /* 0x000fc800078e00ff */
[----:B------:R-:W-:Y:S01]  /*0760*/  IMAD R0, R4, R0, R11 ;  /* 0x0000000004007224 */ /* 0x000fe200078e020b */
[----:B------:R-:W-:Y:S02]  /*0770*/  LOP3.LUT R11, R3, 0x7f, RZ, 0xc0, !PT ;  /* 0x0000007f030b7812 */ /* 0x000fe400078ec0ff */
[----:B------:R-:W1:Y:S02]  /*0780*/  I2F.RP R2, R13 ;  /* 0x0000000d00027306 */ /* 0x000e640000209400 */
[----:B------:R-:W-:-:S06]  /*0790*/  ISETP.GT.U32.AND P1, PT, R9, R0, PT ;  /* 0x000000000900720c */ /* 0x000fcc0003f24070 */
[----:B0-----:R-:W-:Y:S07]  /*07a0*/  MUFU.RCP R6, R6 ;  /* 0x0000000600067308 */ /* 0x001fee0000001000 */
[----:B------:R-:W-:Y:S01]  /*07b0*/  @!P1 IMAD.IADD R0, R0, 0x1, -R9 ;  /* 0x0000000100009824 */ /* 0x000fe200078e0a09 */
[----:B-1----:R-:W0:Y:S01]  /*07c0*/  MUFU.RCP R2, R2 ;  /* 0x0000000200027308 */ /* 0x002e220000001000 */
[----:B------:R-:W-:Y:S01]  /*07d0*/  @!P1 VIADD R4, R4, 0x1 ;  /* 0x0000000104049836 */ /* 0x000fe20000000000 */
[----:B------:R-:W-:-:S02]  /*07e0*/  ISETP.NE.AND P1, PT, R15, RZ, PT ;  /* 0x000000ff0f00720c */ /* 0x000fc40003f25270 */
[----:B------:R-:W-:Y:S02]  /*07f0*/  ISETP.GE.U32.AND P0, PT, R0, R9, PT ;  /* 0x000000090000720c */ /* 0x000fe40003f06070 */
[----:B------:R-:W-:-:S04]  /*0800*/  LOP3.LUT R0, R10, R15, RZ, 0x3c, !PT ;  /* 0x0000000f0a007212 */ /* 0x000fc800078e3cff */
[----:B------:R-:W-:-:S07]  /*0810*/  ISETP.GE.AND P2, PT, R0, RZ, PT ;  /* 0x000000ff0000720c */ /* 0x000fce0003f46270 */
[----:B------:R-:W-:-:S04]  /*0820*/  @P0 VIADD R4, R4, 0x1 ;  /* 0x0000000104040836 */ /* 0x000fc80000000000 */
[----:B------:R-:W-:Y:S02]  /*0830*/  IMAD.MOV.U32 R12, RZ, RZ, R4 ;  /* 0x000000ffff0c7224 */ /* 0x000fe400078e0004 */
[----:B0-----:R-:W-:Y:S02]  /*0840*/  VIADD R4, R2, 0xffffffe ;  /* 0x0ffffffe02047836 */ /* 0x001fe40000000000 */
[----:B------:R-:W-:Y:S01]  /*0850*/  @!P2 IMAD.MOV R12, RZ, RZ, -R12 ;  /* 0x000000ffff0ca224 */ /* 0x000fe200078e0a0c */
[----:B------:R-:W-:Y:S01]  /*0860*/  @!P1 LOP3.LUT R12, RZ, R15, RZ, 0x33, !PT ;  /* 0x0000000fff0c9212 */ /* 0x000fe200078e33ff */
[----:B------:R0:W1:Y:S01]  /*0870*/  F2I.FTZ.U32.TRUNC.NTZ R5, R4 ;  /* 0x0000000400057305 */ /* 0x000062000021f000 */
[----:B------:R-:W-:-:S03]  /*0880*/  ISETP.NE.U32.AND P1, PT, R11, RZ, PT ;  /* 0x000000ff0b00720c */ /* 0x000fc60003f25070 */
[----:B------:R-:W-:-:S04]  /*0890*/  IMAD.MOV R0, RZ, RZ, -R12 ;  /* 0x000000ffff007224 */ /* 0x000fc800078e0a0c */
[----:B------:R-:W-:Y:S02]  /*08a0*/  IMAD R0, R15, R0, R10 ;  /* 0x000000000f007224 */ /* 0x000fe400078e020a */
[----:B0-----:R-:W-:Y:S02]  /*08b0*/  IMAD.MOV.U32 R4, RZ, RZ, RZ ;  /* 0x000000ffff047224 */ /* 0x001fe400078e00ff */
[----:B------:R-:W-:Y:S02]  /*08c0*/  IMAD.IADD R0, R8, 0x1, R0 ;  /* 0x0000000108007824 */ /* 0x000fe400078e0200 */
[----:B-1----:R-:W-:-:S04]  /*08d0*/  IMAD.MOV R2, RZ, RZ, -R5 ;  /* 0x000000ffff027224 */ /* 0x002fc800078e0a05 */
[----:B------:R-:W-:Y:S02]  /*08e0*/  IMAD.MOV.U32 R8, RZ, RZ, R2 ;  /* 0x000000ffff087224 */ /* 0x000fe400078e0002 */
[----:B------:R-:W-:Y:S02]  /*08f0*/  IMAD R2, R0, 0x80, R11 ;  /* 0x0000008000027824 */ /* 0x000fe400078e020b */
[----:B------:R-:W-:Y:S02]  /*0900*/  IMAD R9, R8, R13, RZ ;  /* 0x0000000d08097224 */ /* 0x000fe400078e02ff */
[----:B------:R-:W-:Y:S01]  /*0910*/  VIADD R8, R6, 0xffffffe ;  /* 0x0ffffffe06087836 */ /* 0x000fe20000000000 */
[----:B------:R-:W-:Y:S01]  /*0920*/  IABS R0, R2 ;  /* 0x0000000200007213 */ /* 0x000fe20000000000 */
[----:B------:R-:W-:Y:S01]  /*0930*/  IMAD.HI.U32 R4, R5, R9, R4 ;  /* 0x0000000905047227 */ /* 0x000fe200078e0004 */
[----:B------:R-:W-:Y:S01]  /*0940*/  SHF.R.U32.HI R5, RZ, 0x6, R3 ;  /* 0x00000006ff057819 */ /* 0x000fe20000011603 */
[----:B------:R0:W1:Y:S01]  /*0950*/  F2I.FTZ.U32.TRUNC.NTZ R9, R8 ;  /* 0x0000000800097305 */ /* 0x000062000021f000 */
[----:B------:R-:W-:Y:S01]  /*0960*/  ISETP.GE.AND P2, PT, R2, RZ, PT ;  /* 0x000000ff0200720c */ /* 0x000fe20003f46270 */
[----:B------:R-:W-:Y:S01]  /*0970*/  IMAD.MOV.U32 R6, RZ, RZ, R0 ;  /* 0x000000ffff067224 */ /* 0x000fe200078e0000 */
[----:B------:R-:W-:Y:S01]  /*0980*/  SGXT.U32 R5, R5, 0x1 ;  /* 0x000000010505781a */ /* 0x000fe20000000000 */
[----:B------:R-:W-:-:S02]  /*0990*/  IMAD.SHL.U32 R0, R12, 0x40, RZ ;  /* 0x000000400c007824 */ /* 0x000fc400078e00ff */
[----:B------:R-:W-:-:S03]  /*09a0*/  IMAD.HI.U32 R4, R4, R6, RZ ;  /* 0x0000000604047227 */ /* 0x000fc600078e00ff */
[----:B------:R-:W-:Y:S01]  /*09b0*/  LOP3.LUT R10, R0, R5, RZ, 0xfc, !PT ;  /* 0x00000005000a7212 */ /* 0x000fe200078efcff */
[----:B------:R-:W-:Y:S02]  /*09c0*/  IMAD.MOV R4, RZ, RZ, -R4 ;  /* 0x000000ffff047224 */ /* 0x000fe400078e0a04 */
[----:B0-----:R-:W-:Y:S01]  /*09d0*/  IMAD.MOV.U32 R8, RZ, RZ, RZ ;  /* 0x000000ffff087224 */ /* 0x001fe200078e00ff */
[----:B------:R-:W-:Y:S01]  /*09e0*/  LOP3.LUT R15, R10, 0x2, RZ, 0xfc, !PT ;  /* 0x000000020a0f7812 */ /* 0x000fe200078efcff */
[C---:B------:R-:W-:Y:S01]  /*09f0*/  IMAD R6, R13.reuse, R4, R6 ;  /* 0x000000040d067224 */ /* 0x040fe200078e0206 */
[----:B------:R-:W-:Y:S01]  /*0a00*/  IABS R12, R10 ;  /* 0x0000000a000c7213 */ /* 0x000fe20000000000 */
[----:B-1----:R-:W-:Y:S01]  /*0a10*/  IMAD.MOV R4, RZ, RZ, -R9 ;  /* 0x000000ffff047224 */ /* 0x002fe200078e0a09 */
[----:B------:R-:W-:Y:S02]  /*0a20*/  IABS R14, R15 ;  /* 0x0000000f000e7213 */ /* 0x000fe40000000000 */
[----:B------:R-:W-:Y:S01]  /*0a30*/  ISETP.GT.U32.AND P0, PT, R13, R6, PT ;  /* 0x000000060d00720c */ /* 0x000fe20003f04070 */
[----:B------:R-:W-:Y:S01]  /*0a40*/  IMAD R5, R4, R7, RZ ;  /* 0x0000000704057224 */ /* 0x000fe200078e02ff */
[----:B------:R-:W-:-:S02]  /*0a50*/  LOP3.LUT R31, R10, 0x6, RZ, 0xfc, !PT ;  /* 0x000000060a1f7812 */ /* 0x000fc400078efcff */
[C---:B------:R-:W-:Y:S01]  /*0a60*/  LOP3.LUT R34, R10.reuse, 0xa, RZ, 0xfc, !PT ;  /* 0x0000000a0a227812 */ /* 0x040fe200078efcff */
[----:B------:R-:W-:Y:S01]  /*0a70*/  IMAD.HI.U32 R8, R9, R5, R8 ;  /* 0x0000000509087227 */ /* 0x000fe200078e0008 */
[----:B------:R-:W-:Y:S02]  /*0a80*/  IABS R18, R31 ;  /* 0x0000001f00127213 */ /* 0x000fe40000000000 */
[----:B------:R-:W-:Y:S02]  /*0a90*/  LOP3.LUT R9, R10, 0x4, RZ, 0xfc, !PT ;  /* 0x000000040a097812 */ /* 0x000fe400078efcff */
[----:B------:R-:W-:Y:S01]  /*0aa0*/  IABS R22, R34 ;  /* 0x0000002200167213 */ /* 0x000fe20000000000 */
[----:B------:R-:W-:Y:S01]  /*0ab0*/  IMAD.HI.U32 R4, R8, R12, RZ ;  /* 0x0000000c08047227 */ /* 0x000fe200078e00ff */
[----:B------:R-:W-:Y:S02]  /*0ac0*/  IABS R16, R9 ;  /* 0x0000000900107213 */ /* 0x000fe40000000000 */
[----:B------:R-:W-:Y:S01]  /*0ad0*/  LOP3.LUT R33, R10, 0x8, RZ, 0xfc, !PT ;  /* 0x000000080a217812 */ /* 0x000fe200078efcff */
[----:B------:R-:W-:Y:S01]  /*0ae0*/  IMAD.HI.U32 R5, R8, R14, RZ ;  /* 0x0000000e08057227 */ /* 0x000fe200078e00ff */
[----:B------:R-:W-:-:S02]  /*0af0*/  ISETP.GE.AND P4, PT, R9, RZ, PT ;  /* 0x000000ff0900720c */ /* 0x000fc40003f86270 */
[----:B------:R-:W-:Y:S01]  /*0b00*/  ISETP.GE.AND P5, PT, R15, RZ, PT ;  /* 0x000000ff0f00720c */ /* 0x000fe20003fa6270 */
[----:B------:R-:W-:Y:S01]  /*0b10*/  IMAD.MOV R4, RZ, RZ, -R4 ;  /* 0x000000ffff047224 */ /* 0x000fe200078e0a04 */
[----:B------:R-:W-:Y:S01]  /*0b20*/  IABS R20, R33 ;  /* 0x0000002100147213 */ /* 0x000fe20000000000 */
[----:B------:R-:W-:Y:S01]  /*0b30*/  IMAD.MOV R5, RZ, RZ, -R5 ;  /* 0x000000ffff057224 */ /* 0x000fe200078e0a05 */
[----:B------:R-:W-:Y:S01]  /*0b40*/  LOP3.LUT R35, R10, 0xc, RZ, 0xfc, !PT ;  /* 0x0000000c0a237812 */ /* 0x000fe200078efcff */
[----:B------:R-:W-:Y:S01]  /*0b50*/  @!P0 IMAD.IADD R6, R6, 0x1, -R13 ;  /* 0x0000000106068824 */ /* 0x000fe200078e0a0d */
[C---:B------:R-:W-:Y:S01]  /*0b60*/  LOP3.LUT R37, R10.reuse, 0xe, RZ, 0xfc, !PT ;  /* 0x0000000e0a257812 */ /* 0x040fe200078efcff */
[C---:B------:R-:W-:Y:S01]  /*0b70*/  IMAD R12, R7.reuse, R4, R12 ;  /* 0x00000004070c7224 */ /* 0x040fe200078e020c */
[----:B------:R-:W-:Y:S01]  /*0b80*/  LOP3.LUT R39, R10, 0x12, RZ, 0xfc, !PT ;  /* 0x000000120a277812 */ /* 0x000fe200078efcff */
[----:B------:R-:W-:Y:S01]  /*0b90*/  IMAD R14, R7, R5, R14 ;  /* 0x00000005070e7224 */ /* 0x000fe200078e020e */
[----:B------:R-:W-:Y:S01]  /*0ba0*/  ISETP.GT.U32.AND P0, PT, R13, R6, PT ;  /* 0x000000060d00720c */ /* 0x000fe20003f04070 */
[----:B------:R-:W0:Y:S01]  /*0bb0*/  LDC.64 R4, c[0x0][0x3a0] ;  /* 0x0000e800ff047b82 */ /* 0x000e220000000a00 */
[----:B------:R-:W-:Y:S01]  /*0bc0*/  IMAD.HI.U32 R11, R8, R18, RZ ;  /* 0x00000012080b7227 */ /* 0x000fe200078e00ff */
[----:B------:R-:W-:-:S02]  /*0bd0*/  IABS R26, R37 ;  /* 0x00000025001a7213 */ /* 0x000fc40000000000 */
[----:B------:R-:W-:Y:S01]  /*0be0*/  LOP3.LUT R40, R10, 0x14, RZ, 0xfc, !PT ;  /* 0x000000140a287812 */ /* 0x000fe200078efcff */
[----:B------:R-:W-:Y:S01]  /*0bf0*/  IMAD.MOV R11, RZ, RZ, -R11 ;  /* 0x000000ffff0b7224 */ /* 0x000fe200078e0a0b */
[----:B------:R-:W-:Y:S01]  /*0c00*/  IABS R30, R39 ;  /* 0x00000027001e7213 */ /* 0x000fe20000000000 */
[----:B------:R-:W-:Y:S01]  /*0c10*/  IMAD.HI.U32 R9, R8, R16, RZ ;  /* 0x0000001008097227 */ /* 0x000fe200078e00ff */
[----:B------:R-:W-:Y:S02]  /*0c20*/  LOP3.LUT R38, R10, 0x10, RZ, 0xfc, !PT ;  /* 0x000000100a267812 */ /* 0x000fe400078efcff */
[----:B------:R-:W-:Y:S01]  /*0c30*/  IABS R32, R40 ;  /* 0x0000002800207213 */ /* 0x000fe20000000000 */
[----:B------:R-:W-:Y:S01]  /*0c40*/  IMAD.HI.U32 R15, R8, R22, RZ ;  /* 0x00000016080f7227 */ /* 0x000fe200078e00ff */
[----:B------:R-:W-:Y:S02]  /*0c50*/  IABS R28, R38 ;  /* 0x00000026001c7213 */ /* 0x000fe40000000000 */
[----:B------:R-:W-:Y:S01]  /*0c60*/  LOP3.LUT R41, R10, 0x2c, RZ, 0xfc, !PT ;  /* 0x0000002c0a297812 */ /* 0x000fe200078efcff */
[----:B------:R-:W-:Y:S01]  /*0c70*/  @!P0 IMAD.IADD R6, R6, 0x1, -R13 ;  /* 0x0000000106068824 */ /* 0x000fe200078e0a0d */
[----:B------:R-:W-:Y:S01]  /*0c80*/  ISETP.NE.AND P0, PT, R24, RZ, PT ;  /* 0x000000ff1800720c */ /* 0x000fe20003f05270 */
[----:B------:R-:W-:Y:S01]  /*0c90*/  IMAD R18, R7, R11, R18 ;  /* 0x0000000b07127224 */ /* 0x000fe200078e0212 */
[----:B------:R-:W-:Y:S01]  /*0ca0*/  IABS R56, R41 ;  /* 0x0000002900387213 */ /* 0x000fe20000000000 */
[----:B------:R-:W-:Y:S01]  /*0cb0*/  IMAD.MOV R9, RZ, RZ, -R9 ;  /* 0x000000ffff097224 */ /* 0x000fe200078e0a09 */
[C---:B------:R-:W-:Y:S01]  /*0cc0*/  LOP3.LUT R43, R10.reuse, 0x2e, RZ, 0xfc, !PT ;  /* 0x0000002e0a2b7812 */ /* 0x040fe200078efcff */
[----:B------:R-:W-:Y:S01]  /*0cd0*/  IMAD.MOV R15, RZ, RZ, -R15 ;  /* 0x000000ffff0f7224 */ /* 0x000fe200078e0a0f */
[----:B------:R-:W-:Y:S01]  /*0ce0*/  LOP3.LUT R45, R10, 0x32, RZ, 0xfc, !PT ;  /* 0x000000320a2d7812 */ /* 0x000fe200078efcff */
[----:B------:R-:W-:Y:S01]  /*0cf0*/  IMAD.HI.U32 R13, R8, R20, RZ ;  /* 0x00000014080d7227 */ /* 0x000fe200078e00ff */
[----:B------:R-:W-:-:S02]  /*0d00*/  IABS R58, R43 ;  /* 0x0000002b003a7213 */ /* 0x000fc40000000000 */
[----:B------:R-:W-:Y:S01]  /*0d10*/  IABS R62, R45 ;  /* 0x0000002d003e7213 */ /* 0x000fe20000000000 */
[----:B0-----:R-:W-:Y:S01]  /*0d20*/  VIADD R11, R4, 0xffffffec ;  /* 0xffffffec040b7836 */ /* 0x001fe20000000000 */
[----:B------:R-:W-:Y:S01]  /*0d30*/  LOP3.LUT R47, R10, 0x38, RZ, 0xfc, !PT ;  /* 0x000000380a2f7812 */ /* 0x000fe200078efcff */
[----:B------:R-:W-:Y:S01]  /*0d40*/  @!P2 IMAD.MOV R6, RZ, RZ, -R6 ;  /* 0x000000ffff06a224 */ /* 0x000fe200078e0a06 */
[----:B------:R-:W-:Y:S01]  /*0d50*/  @!P0 LOP3.LUT R6, RZ, R24, RZ, 0x33, !PT ;  /* 0x00000018ff068212 */ /* 0x000fe200078e33ff */
[----:B------:R-:W-:Y:S01]  /*0d60*/  IMAD R16, R7, R9, R16 ;  /* 0x0000000907107224 */ /* 0x000fe200078e0210 */
[----:B------:R-:W-:Y:S01]  /*0d70*/  ISETP.GE.U32.AND P0, PT, R11, 0x7fffffad, PT ;  /* 0x7fffffad0b00780c */ /* 0x000fe20003f06070 */
[C---:B------:R-:W-:Y:S01]  /*0d80*/  VIADD R9, R4.reuse, 0xffffffed ;  /* 0xffffffed04097836 */ /* 0x040fe20000000000 */
[----:B------:R-:W-:Y:S01]  /*0d90*/  IABS R24, R35 ;  /* 0x0000002300187213 */ /* 0x000fe20000000000 */
[----:B------:R-:W-:Y:S01]  /*0da0*/  IMAD R22, R7, R15, R22 ;  /* 0x0000000f07167224 */ /* 0x000fe200078e0216 */
[----:B------:R-:W-:Y:S01]  /*0db0*/  SEL R17, RZ, 0x1, P0 ;  /* 0x00000001ff117807 */ /* 0x000fe20000000000 */
[----:B------:R-:W-:Y:S01]  /*0dc0*/  VIADD R11, R4, 0xffffffe8 ;  /* 0xffffffe8040b7836 */ /* 0x000fe20000000000 */
[----:B------:R-:W-:Y:S01]  /*0dd0*/  ISETP.GE.U32.AND P2, PT, R9, 0x7fffffae, PT ;  /* 0x7fffffae0900780c */ /* 0x000fe20003f46070 */
[----:B------:R-:W-:Y:S01]  /*0de0*/  IMAD.MOV R13, RZ, RZ, -R13 ;  /* 0x000000ffff0d7224 */ /* 0x000fe200078e0a0d */
[----:B------:R-:W-:Y:S01]  /*0df0*/  LOP3.LUT R49, R10, 0x3a, RZ, 0xfc, !PT ;  /* 0x0000003a0a317812 */ /* 0x000fe200078efcff */
[C---:B------:R-:W-:Y:S01]  /*0e00*/  VIADD R15, R4.reuse, 0xffffffee ;  /* 0xffffffee040f7836 */ /* 0x040fe20000000000 */
[----:B------:R-:W-:Y:S01]  /*0e10*/  ISETP.GE.U32.AND P0, PT, R11, 0x7fffffa9, PT ;  /* 0x7fffffa90b00780c */ /* 0x000fe20003f06070 */
[----:B------:R-:W-:Y:S01]  /*0e20*/  IMAD R20, R7, R13, R20 ;  /* 0x0000000d07147224 */ /* 0x000fe200078e0214 */
[----:B------:R-:W-:Y:S01]  /*0e30*/  SEL R74, RZ, 0x1fffe, P2 ;  /* 0x0001fffeff4a7807 */ /* 0x000fe20001000000 */
[C---:B------:R-:W-:Y:S01]  /*0e40*/  VIADD R9, R4.reuse, 0xffffffe9 ;  /* 0xffffffe904097836 */ /* 0x040fe20000000000 */
[----:B------:R-:W-:Y:S01]  /*0e50*/  ISETP.GE.U32.AND P6, PT, R15, 0x7fffffaf, PT ;  /* 0x7fffffaf0f00780c */ /* 0x000fe20003fc6070 */
[C---:B------:R-:W-:Y:S01]  /*0e60*/  VIADD R13, R4.reuse, 0xffffffef ;  /* 0xffffffef040d7836 */ /* 0x040fe20000000000 */
[----:B------:R-:W-:Y:S01]  /*0e70*/  SEL R21, RZ, 0x1, P0 ;  /* 0x00000001ff157807 */ /* 0x000fe20000000000 */
[C---:B------:R-:W-:Y:S01]  /*0e80*/  VIADD R11, R4.reuse, 0xffffffea ;  /* 0xffffffea040b7836 */ /* 0x040fe20000000000 */
[----:B------:R-:W-:Y:S01]  /*0e90*/  ISETP.GE.U32.AND P2, PT, R9, 0x7fffffaa, PT ;  /* 0x7fffffaa0900780c */ /* 0x000fe20003f46070 */
[----:B------:R-:W-:Y:S01]  /*0ea0*/  VIADD R9, R4, 0xffffffeb ;  /* 0xffffffeb04097836 */ /* 0x000fe20000000000 */
[----:B------:R-:W-:Y:S01]  /*0eb0*/  SEL R15, RZ, 0x4, P6 ;  /* 0x00000004ff0f7807 */ /* 0x000fe20003000000 */
[----:B------:R-:W-:Y:S01]  /*0ec0*/  IMAD.IADD R17, R17, 0x1, R74 ;  /* 0x0000000111117824 */ /* 0x000fe200078e024a */
[----:B------:R-:W-:Y:S01]  /*0ed0*/  ISETP.GE.U32.AND P3, PT, R13, 0x7fffffb0, PT ;  /* 0x7fffffb00d00780c */ /* 0x000fe20003f66070 */
[----:B------:R-:W-:Y:S01]  /*0ee0*/  IMAD.HI.U32 R13, R8, R32, RZ ;  /* 0x00000020080d7227 */ /* 0x000fe200078e00ff */
[----:B------:R-:W-:-:S02]  /*0ef0*/  ISETP.GE.U32.AND P6, PT, R11, 0x7fffffab, PT ;  /* 0x7fffffab0b00780c */ /* 0x000fc40003fc6070 */
[----:B------:R-:W-:Y:S01]  /*0f00*/  SEL R72, RZ, 0x7fff8, P3 ;  /* 0x0007fff8ff487807 */ /* 0x000fe20001800000 */
[C---:B------:R-:W-:Y:S01]  /*0f10*/  VIADD R11, R4.reuse, 0xffffffe4 ;  /* 0xffffffe4040b7836 */ /* 0x040fe20000000000 */
[----:B------:R-:W-:Y:S01]  /*0f20*/  ISETP.GE.U32.AND P3, PT, R9, 0x7fffffac, PT ;  /* 0x7fffffac0900780c */ /* 0x000fe20003f66070 */
[C---:B------:R-:W-:Y:S01]  /*0f30*/  VIADD R9, R4.reuse, 0xffffffe6 ;  /* 0xffffffe604097836 */ /* 0x040fe20000000000 */
[----:B------:R-:W-:Y:S01]  /*0f40*/  SEL R78, RZ, 0x1fffe, P2 ;  /* 0x0001fffeff4e7807 */ /* 0x000fe20001000000 */
[----:B------:R-:W-:Y:S01]  /*0f50*/  IMAD.MOV R13, RZ, RZ, -R13 ;  /* 0x000000ffff0d7224 */ /* 0x000fe200078e0a0d */
[----:B------:R-:W-:Y:S01]  /*0f60*/  ISETP.GE.U32.AND P0, PT, R11, 0x7fffffa5, PT ;  /* 0x7fffffa50b00780c */ /* 0x000fe20003f06070 */
[----:B------:R-:W-:Y:S01]  /*0f70*/  VIADD R11, R4, 0xffffffe5 ;  /* 0xffffffe5040b7836 */ /* 0x000fe20000000000 */
[C---:B------:R-:W-:Y:S01]  /*0f80*/  ISETP.GT.U32.AND P2, PT, R7.reuse, R12, PT ;  /* 0x0000000c0700720c */ /* 0x040fe20003f44070 */
[----:B------:R-:W-:Y:S01]  /*0f90*/  IMAD R32, R7, R13, R32 ;  /* 0x0000000d07207224 */ /* 0x000fe200078e0220 */
[----:B------:R-:W-:Y:S01]  /*0fa0*/  SEL R76, RZ, 0x7fff8, P3 ;  /* 0x0007fff8ff4c7807 */ /* 0x000fe20001800000 */
[----:B------:R-:W-:Y:S01]  /*0fb0*/  IMAD.IADD R21, R21, 0x1, R78 ;  /* 0x0000000115157824 */ /* 0x000fe200078e024e */
[----:B------:R-:W-:Y:S01]  /*0fc0*/  SEL R19, RZ, 0x4, P6 ;  /* 0x00000004ff137807 */ /* 0x000fe20003000000 */
[----:B------:R-:W-:Y:S01]  /*0fd0*/  IMAD R115, R6, R5, RZ ;  /* 0x0000000506737224 */ /* 0x000fe200078e02ff */
[----:B------:R-:W-:Y:S01]  /*0fe0*/  ISETP.GE.U32.AND P3, PT, R9, 0x7fffffa7, PT ;  /* 0x7fffffa70900780c */ /* 0x000fe20003f66070 */
[C---:B------:R-:W-:Y:S01]  /*0ff0*/  VIADD R9, R4.reuse, 0xffffffe1 ;  /* 0xffffffe104097836 */ /* 0x040fe20000000000 */
[----:B------:R-:W-:Y:S01]  /*1000*/  ISETP.GE.U32.AND P6, PT, R11, 0x7fffffa6, PT ;  /* 0x7fffffa60b00780c */ /* 0x000fe20003fc6070 */
[----:B------:R-:W-:Y:S01]  /*1010*/  VIADD R11, R4, 0xffffffe7 ;  /* 0xffffffe7040b7836 */ /* 0x000fe20000000000 */
[----:B------:R-:W-:-:S02]  /*1020*/  SEL R27, RZ, 0x1, P0 ;  /* 0x00000001ff1b7807 */ /* 0x000fc40000000000 */
[----:B------:R-:W-:Y:S01]  /*1030*/  SEL R82, RZ, 0x1fffe, P6 ;  /* 0x0001fffeff527807 */ /* 0x000fe20003000000 */
[----:B------:R-:W-:Y:S01]  /*1040*/  @!P2 IMAD.IADD R12, R12, 0x1, -R7 ;  /* 0x000000010c0ca824 */ /* 0x000fe200078e0a07 */
[----:B------:R-:W-:Y:S01]  /*1050*/  ISETP.GE.U32.AND P6, PT, R9, 0x7fffffa2, PT ;  /* 0x7fffffa20900780c */ /* 0x000fe20003fc6070 */
[----:B------:R-:W-:Y:S01]  /*1060*/  IMAD.HI.U32 R9, R8, R24, RZ ;  /* 0x0000001808097227 */ /* 0x000fe200078e00ff */
[----:B------:R-:W-:Y:S02]  /*1070*/  ISETP.GE.U32.AND P0, PT, R11, 0x7fffffa8, PT ;  /* 0x7fffffa80b00780c */ /* 0x000fe40003f06070 */
[----:B------:R-:W-:Y:S01]  /*1080*/  SEL R86, RZ, 0x1fffe, P6 ;  /* 0x0001fffeff567807 */ /* 0x000fe20003000000 */
[C---:B------:R-:W-:Y:S01]  /*1090*/  VIADD R11, R4.reuse, 0xffffffe2 ;  /* 0xffffffe2040b7836 */ /* 0x040fe20000000000 */
[----:B------:R-:W-:Y:S01]  /*10a0*/  ISETP.GT.U32.AND P6, PT, R7, R14, PT ;  /* 0x0000000e0700720c */ /* 0x000fe20003fc4070 */
[----:B------:R-:W-:Y:S01]  /*10b0*/  IMAD.MOV R9, RZ, RZ, -R9 ;  /* 0x000000ffff097224 */ /* 0x000fe200078e0a09 */
[----:B------:R-:W-:Y:S01]  /*10c0*/  SEL R23, RZ, 0x4, P3 ;  /* 0x00000004ff177807 */ /* 0x000fe20001800000 */
[----:B------:R-:W-:Y:S01]  /*10d0*/  IMAD.IADD R27, R27, 0x1, R82 ;  /* 0x000000011b1b7824 */ /* 0x000fe200078e0252 */
[C---:B------:R-:W-:Y:S01]  /*10e0*/  ISETP.GT.U32.AND P3, PT, R7.reuse, R12, PT ;  /* 0x0000000c0700720c */ /* 0x040fe20003f64070 */
[----:B------:R-:W-:Y:S01]  /*10f0*/  IMAD R24, R7, R9, R24 ;  /* 0x0000000907187224 */ /* 0x000fe200078e0218 */
[----:B------:R-:W-:Y:S01]  /*1100*/  ISETP.GE.U32.AND P2, PT, R11, 0x7fffffa3, PT ;  /* 0x7fffffa30b00780c */ /* 0x000fe20003f46070 */
[----:B------:R-:W-:Y:S01]  /*1110*/  VIADD R11, R4, 0xffffffe3 ;  /* 0xffffffe3040b7836 */ /* 0x000fe20000000000 */
[----:B------:R-:W-:Y:S01]  /*1120*/  SEL R80, RZ, 0x7fff8, P0 ;  /* 0x0007fff8ff507807 */ /* 0x000fe20000000000 */
[----:B------:R-:W-:Y:S01]  /*1130*/  IMAD.HI.U32 R9, R8, R26, RZ ;  /* 0x0000001a08097227 */ /* 0x000fe200078e00ff */
[----:B------:R-:W-:-:S02]  /*1140*/  SEL R29, RZ, 0x4, P2 ;  /* 0x00000004ff1d7807 */ /* 0x000fc40001000000 */
[C---:B------:R-:W-:Y:S01]  /*1150*/  ISETP.GT.U32.AND P2, PT, R7.reuse, R16, PT ;  /* 0x000000100700720c */ /* 0x040fe20003f44070 */
[----:B------:R-:W-:Y:S01]  /*1160*/  @!P6 IMAD.IADD R14, R14, 0x1, -R7 ;  /* 0x000000010e0ee824 */ /* 0x000fe200078e0a07 */
[----:B------:R-:W-:Y:S01]  /*1170*/  ISETP.GT.U32.AND P6, PT, R7, R20, PT ;  /* 0x000000140700720c */ /* 0x000fe20003fc4070 */
[----:B------:R-:W-:Y:S01]  /*1180*/  IMAD.MOV R9, RZ, RZ, -R9 ;  /* 0x000000ffff097224 */ /* 0x000fe200078e0a09 */
[----:B------:R-:W-:Y:S01]  /*1190*/  ISETP.GE.U32.AND P0, PT, R11, 0x7fffffa4, PT ;  /* 0x7fffffa40b00780c */ /* 0x000fe20003f06070 */
[----:B------:R-:W-:Y:S01]  /*11a0*/  @!P3 IMAD.IADD R12, R12, 0x1, -R7 ;  /* 0x000000010c0cb824 */ /* 0x000fe200078e0a07 */
[C---:B------:R-:W-:Y:S01]  /*11b0*/  ISETP.GT.U32.AND P3, PT, R7.reuse, R18, PT ;  /* 0x000000120700720c */ /* 0x040fe20003f64070 */
[----:B------:R-:W-:Y:S01]  /*11c0*/  IMAD R26, R7, R9, R26 ;  /* 0x00000009071a7224 */ /* 0x000fe200078e021a */
[----:B------:R-:W-:Y:S01]  /*11d0*/  SEL R84, RZ, 0x7fff8, P0 ;  /* 0x0007fff8ff547807 */ /* 0x000fe20000000000 */
[----:B------:R-:W-:Y:S01]  /*11e0*/  IMAD.HI.U32 R11, R8, R30, RZ ;  /* 0x0000001e080b7227 */ /* 0x000fe200078e00ff */
[----:B------:R-:W-:-:S02]  /*11f0*/  ISETP.GE.AND P0, PT, R10, RZ, PT ;  /* 0x000000ff0a00720c */ /* 0x000fc40003f06270 */
[----:B------:R-:W-:Y:S01]  /*1200*/  LOP3.LUT R13, R10, 0x18, RZ, 0xfc, !PT ;  /* 0x000000180a0d7812 */ /* 0x000fe200078efcff */
[--C-:B------:R-:W-:Y:S01]  /*1210*/  @!P2 IMAD.IADD R16, R16, 0x1, -R7.reuse ;  /* 0x000000011010a824 */ /* 0x100fe200078e0a07 */
[C---:B------:R-:W-:Y:S01]  /*1220*/  ISETP.GT.U32.AND P2, PT, R7.reuse, R14, PT ;  /* 0x0000000e0700720c */ /* 0x040fe20003f44070 */
[----:B------:R-:W-:Y:S01]  /*1230*/  @!P6 IMAD.IADD R20, R20, 0x1, -R7 ;  /* 0x000000011414e824 */ /* 0x000fe200078e0a07 */
[----:B------:R-:W-:Y:S01]  /*1240*/  IABS R36, R13 ;  /* 0x0000000d00247213 */ /* 0x000fe20000000000 */
[----:B------:R-:W-:Y:S01]  /*1250*/  IMAD.MOV R11, RZ, RZ, -R11 ;  /* 0x000000ffff0b7224 */ /* 0x000fe200078e0a0b */
[----:B------:R-:W-:Y:S01]  /*1260*/  LOP3.LUT R51, R10, 0x3c, RZ, 0xfc, !PT ;  /* 0x0000003c0a337812 */ /* 0x000fe200078efcff */
[----:B------:R-:W-:Y:S01]  /*1270*/  @!P3 IMAD.IADD R18, R18, 0x1, -R7 ;  /* 0x000000011212b824 */ /* 0x000fe200078e0a07 */
[C---:B------:R-:W-:Y:S01]  /*1280*/  ISETP.GT.U32.AND P3, PT, R7.reuse, R16, PT ;  /* 0x000000100700720c */ /* 0x040fe20003f64070 */
[----:B------:R-:W-:Y:S01]  /*1290*/  IMAD.HI.U32 R9, R8, R28, RZ ;  /* 0x0000001c08097227 */ /* 0x000fe200078e00ff */
[----:B------:R-:W-:-:S02]  /*12a0*/  ISETP.GT.U32.AND P6, PT, R7, R20, PT ;  /* 0x000000140700720c */ /* 0x000fc40003fc4070 */
[----:B------:R-:W-:Y:S01]  /*12b0*/  LOP3.LUT R21, R21, 0x3, RZ, 0xc0, !PT ;  /* 0x0000000315157812 */ /* 0x000fe200078ec0ff */
[----:B------:R-:W-:Y:S01]  /*12c0*/  @!P0 IMAD.MOV R12, RZ, RZ, -R12 ;  /* 0x000000ffff0c8224 */ /* 0x000fe200078e0a0c */
[C---:B------:R-:W-:Y:S01]  /*12d0*/  ISETP.GT.U32.AND P0, PT, R7.reuse, R18, PT ;  /* 0x000000120700720c */ /* 0x040fe20003f04070 */
[----:B------:R-:W-:Y:S01]  /*12e0*/  @!P2 IMAD.IADD R14, R14, 0x1, -R7 ;  /* 0x000000010e0ea824 */ /* 0x000fe200078e0a07 */
[C---:B------:R-:W-:Y:S01]  /*12f0*/  ISETP.GT.U32.AND P2, PT, R7.reuse, R22, PT ;  /* 0x000000160700720c */ /* 0x040fe20003f44070 */
[----:B------:R-:W-:Y:S01]  /*1300*/  IMAD R30, R7, R11, R30 ;  /* 0x0000000b071e7224 */ /* 0x000fe200078e021e */
[----:B------:R-:W-:Y:S01]  /*1310*/  LOP3.LUT R11, R10, 0x16, RZ, 0xfc, !PT ;  /* 0x000000160a0b7812 */ /* 0x000fe200078efcff */
[----:B------:R-:W-:Y:S01]  /*1320*/  @!P5 IMAD.MOV R14, RZ, RZ, -R14 ;  /* 0x000000ffff0ed224 */ /* 0x000fe200078e0a0e */
[----:B------:R-:W-:Y:S01]  /*1330*/  IADD3 R19, PT, PT, R21, R76, R19 ;  /* 0x0000004c15137210 */ /* 0x000fe20007ffe013 */
[--C-:B------:R-:W-:Y:S01]  /*1340*/  @!P3 IMAD.IADD R16, R16, 0x1, -R7.reuse ;  /* 0x000000011010b824 */ /* 0x100fe200078e0a07 */
[C---:B------:R-:W-:Y:S01]  /*1350*/  ISETP.GT.U32.AND P3, PT, R7.reuse, R24, PT ;  /* 0x000000180700720c */ /* 0x040fe20003f64070 */
[--C-:B------:R-:W-:Y:S01]  /*1360*/  @!P6 IMAD.IADD R20, R20, 0x1, -R7.reuse ;  /* 0x000000011414e824 */ /* 0x100fe200078e0a07 */
[----:B------:R-:W-:Y:S01]  /*1370*/  ISETP.GT.U32.AND P6, PT, R7, R26, PT ;  /* 0x0000001a0700720c */ /* 0x000fe20003fc4070 */
[----:B------:R-:W-:Y:S01]  /*1380*/  @!P4 IMAD.MOV R16, RZ, RZ, -R16 ;  /* 0x000000ffff10c224 */ /* 0x000fe200078e0a10 */
[----:B------:R-:W-:Y:S01]  /*1390*/  LOP3.LUT R17, R17, 0x3, RZ, 0xc0, !PT ;  /* 0x0000000311117812 */ /* 0x000fe200078ec0ff */
[--C-:B------:R-:W-:Y:S01]  /*13a0*/  @!P0 IMAD.IADD R18, R18, 0x1, -R7.reuse ;  /* 0x0000000112128824 */ /* 0x100fe200078e0a07 */
[----:B------:R-:W-:Y:S01]  /*13b0*/  ISETP.GE.AND P0, PT, R31, RZ, PT ;  /* 0x000000ff1f00720c */ /* 0x000fe20003f06270 */
[----:B------:R-:W-:Y:S01]  /*13c0*/  @!P2 IMAD.IADD R22, R22, 0x1, -R7 ;  /* 0x000000011616a824 */ /* 0x000fe200078e0a07 */
[----:B------:R-:W-:Y:S01]  /*13d0*/  ISETP.GE.AND P2, PT, R33, RZ, PT ;  /* 0x000000ff2100720c */ /* 0x000fe20003f46270 */
[----:B------:R-:W-:Y:S01]  /*13e0*/  IMAD.MOV R9, RZ, RZ, -R9 ;  /* 0x000000ffff097224 */ /* 0x000fe200078e0a09 */
[C---:B------:R-:W-:Y:S01]  /*13f0*/  LOP3.LUT R31, R10.reuse, 0x20, RZ, 0xfc, !PT ;  /* 0x000000200a1f7812 */ /* 0x040fe200078efcff */
[----:B------:R-:W-:Y:S01]  /*1400*/  IMAD.SHL.U32 R19, R19, 0x100, RZ ;  /* 0x0000010013137824 */ /* 0x000fe200078e00ff */
[----:B------:R-:W-:Y:S01]  /*1410*/  LOP3.LUT R33, R10, 0x24, RZ, 0xfc, !PT ;  /* 0x000000240a217812 */ /* 0x000fe200078efcff */
[--C-:B------:R-:W-:Y:S01]  /*1420*/  @!P3 IMAD.IADD R24, R24, 0x1, -R7.reuse ;  /* 0x000000011818b824 */ /* 0x100fe200078e0a07 */
[----:B------:R-:W-:Y:S01]  /*1430*/  ISETP.GE.AND P3, PT, R34, RZ, PT ;  /* 0x000000ff2200720c */ /* 0x000fe20003f66270 */
[----:B------:R-:W-:Y:S01]  /*1440*/  @!P6 IMAD.IADD R26, R26, 0x1, -R7 ;  /* 0x000000011a1ae824 */ /* 0x000fe200078e0a07 */
[C---:B------:R-:W-:Y:S01]  /*1450*/  ISETP.GT.U32.AND P6, PT, R7.reuse, R22, PT ;  /* 0x000000160700720c */ /* 0x040fe20003fc4070 */
[C---:B------:R-:W-:Y:S01]  /*1460*/  IMAD R28, R7.reuse, R9, R28 ;  /* 0x00000009071c7224 */ /* 0x040fe200078e021c */
[C---:B------:R-:W-:Y:S01]  /*1470*/  ISETP.GT.U32.AND P4, PT, R7.reuse, R24, PT ;  /* 0x000000180700720c */ /* 0x040fe20003f84070 */
[----:B------:R-:W-:Y:S01]  /*1480*/  @!P0 IMAD.MOV R18, RZ, RZ, -R18 ;  /* 0x000000ffff128224 */ /* 0x000fe200078e0a12 */
[C---:B------:R-:W-:Y:S01]  /*1490*/  ISETP.GT.U32.AND P5, PT, R7.reuse, R26, PT ;  /* 0x0000001a0700720c */ /* 0x040fe20003fa4070 */
[----:B------:R-:W-:Y:S01]  /*14a0*/  @!P2 IMAD.MOV R20, RZ, RZ, -R20 ;  /* 0x000000ffff14a224 */ /* 0x000fe200078e0a14 */
[----:B------:R-:W-:-:S02]  /*14b0*/  ISETP.GT.U32.AND P2, PT, R7, R30, PT ;  /* 0x0000001e0700720c */ /* 0x000fc40003f44070 */
[----:B------:R-:W-:Y:S02]  /*14c0*/  IABS R34, R11 ;  /* 0x0000000b00227213 */ /* 0x000fe40000000000 */
[C---:B------:R-:W-:Y:S02]  /*14d0*/  ISETP.GT.U32.AND P0, PT, R7.reuse, R28, PT ;  /* 0x0000001c0700720c */ /* 0x040fe40003f04070 */
[----:B------:R-:W-:Y:S01]  /*14e0*/  IABS R44, R31 ;  /* 0x0000001f002c7213 */ /* 0x000fe20000000000 */
[--C-:B------:R-:W-:Y:S01]  /*14f0*/  @!P6 IMAD.IADD R22, R22, 0x1, -R7.reuse ;  /* 0x000000011616e824 */ /* 0x100fe200078e0a07 */
[----:B------:R-:W-:Y:S01]  /*1500*/  ISETP.GT.U32.AND P6, PT, R7, R32, PT ;  /* 0x000000200700720c */ /* 0x000fe20003fc4070 */
[--C-:B------:R-:W-:Y:S01]  /*1510*/  @!P4 IMAD.IADD R24, R24, 0x1, -R7.reuse ;  /* 0x000000011818c824 */ /* 0x100fe200078e0a07 */
[----:B------:R-:W-:Y:S01]  /*1520*/  ISETP.GE.AND P4, PT, R35, RZ, PT ;  /* 0x000000ff2300720c */ /* 0x000fe20003f86270 */
[----:B------:R-:W-:Y:S01]  /*1530*/  @!P5 IMAD.IADD R26, R26, 0x1, -R7 ;  /* 0x000000011a1ad824 */ /* 0x000fe200078e0a07 */
[----:B------:R-:W-:Y:S01]  /*1540*/  ISETP.GE.AND P5, PT, R37, RZ, PT ;  /* 0x000000ff2500720c */ /* 0x000fe20003fa6270 */
[----:B------:R-:W-:Y:S01]  /*1550*/  IMAD.HI.U32 R9, R8, R34, RZ ;  /* 0x0000002208097227 */ /* 0x000fe200078e00ff */
[----:B------:R-:W-:-:S02]  /*1560*/  IABS R48, R33 ;  /* 0x0000002100307213 */ /* 0x000fc40000000000 */
[----:B------:R-:W-:Y:S01]  /*1570*/  LOP3.LUT R35, R10, 0x26, RZ, 0xfc, !PT ;  /* 0x000000260a237812 */ /* 0x000fe200078efcff */
[----:B------:R-:W-:Y:S01]  /*1580*/  @!P2 IMAD.IADD R30, R30, 0x1, -R7 ;  /* 0x000000011e1ea824 */ /* 0x000fe200078e0a07 */
[----:B------:R-:W-:Y:S01]  /*1590*/  LOP3.LUT R37, R10, 0x28, RZ, 0xfc, !PT ;  /* 0x000000280a257812 */ /* 0x000fe200078efcff */
[----:B------:R-:W-:Y:S01]  /*15a0*/  IMAD.MOV R9, RZ, RZ, -R9 ;  /* 0x000000ffff097224 */ /* 0x000fe200078e0a09 */
[----:B------:R-:W-:Y:S01]  /*15b0*/  IABS R50, R35 ;  /* 0x0000002300327213 */ /* 0x000fe20000000000 */
[--C-:B------:R-:W-:Y:S01]  /*15c0*/  @!P6 IMAD.IADD R32, R32, 0x1, -R7.reuse ;  /* 0x000000012020e824 */ /* 0x100fe200078e0a07 */
[C---:B------:R-:W-:Y:S01]  /*15d0*/  ISETP.GT.U32.AND P6, PT, R7.reuse, R30, PT ;  /* 0x0000001e0700720c */ /* 0x040fe20003fc4070 */
[----:B------:R-:W-:Y:S01]  /*15e0*/  @!P0 IMAD.IADD R28, R28, 0x1, -R7 ;  /* 0x000000011c1c8824 */ /* 0x000fe200078e0a07 */
[----:B------:R-:W-:Y:S01]  /*15f0*/  ISETP.GE.AND P0, PT, R38, RZ, PT ;  /* 0x000000ff2600720c */ /* 0x000fe20003f06270 */
[----:B------:R-:W-:Y:S01]  /*1600*/  IMAD R34, R7, R9, R34 ;  /* 0x0000000907227224 */ /* 0x000fe200078e0222 */
[----:B------:R-:W-:Y:S01]  /*1610*/  IABS R52, R37 ;  /* 0x0000002500347213 */ /* 0x000fe20000000000 */
[----:B------:R-:W-:Y:S01]  /*1620*/  @!P4 IMAD.MOV R24, RZ, RZ, -R24 ;  /* 0x000000ffff18c224 */ /* 0x000fe200078e0a18 */
[----:B------:R-:W-:Y:S01]  /*1630*/  ISETP.GE.AND P4, PT, R39, RZ, PT ;  /* 0x000000ff2700720c */ /* 0x000fe20003f86270 */
[----:B------:R-:W-:Y:S01]  /*1640*/  IMAD.HI.U32 R9, R8, R36, RZ ;  /* 0x0000002408097227 */ /* 0x000fe200078e00ff */
[----:B------:R-:W-:-:S02]  /*1650*/  ISETP.GT.U32.AND P2, PT, R7, R28, PT ;  /* 0x0000001c0700720c */ /* 0x000fc40003f44070 */
[----:B------:R-:W-:Y:S01]  /*1660*/  LOP3.LUT R39, R10, 0x2a, RZ, 0xfc, !PT ;  /* 0x0000002a0a277812 */ /* 0x000fe200078efcff */
[----:B------:R-:W-:Y:S01]  /*1670*/  @!P5 IMAD.MOV R26, RZ, RZ, -R26 ;  /* 0x000000ffff1ad224 */ /* 0x000fe200078e0a1a */
[----:B------:R-:W-:Y:S01]  /*1680*/  ISETP.GT.U32.AND P5, PT, R7, R34, PT ;  /* 0x000000220700720c */ /* 0x000fe20003fa4070 */
[----:B------:R-:W-:Y:S01]  /*1690*/  IMAD.MOV R9, RZ, RZ, -R9 ;  /* 0x000000ffff097224 */ /* 0x000fe200078e0a09 */
[----:B------:R-:W-:Y:S01]  /*16a0*/  IABS R54, R39 ;  /* 0x0000002700367213 */ /* 0x000fe20000000000 */
[--C-:B------:R-:W-:Y:S01]  /*16b0*/  @!P6 IMAD.IADD R30, R30, 0x1, -R7.reuse ;  /* 0x000000011e1ee824 */ /* 0x100fe200078e0a07 */
[----:B------:R-:W-:Y:S01]  /*16c0*/  ISETP.GE.AND P6, PT, R11, RZ, PT ;  /* 0x000000ff0b00720c */ /* 0x000fe20003fc6270 */
[C---:B------:R-:W-:Y:S01]  /*16d0*/  IMAD R36, R7.reuse, R9, R36 ;  /* 0x0000000907247224 */ /* 0x040fe200078e0224 */
[----:B------:R-:W-:Y:S01]  /*16e0*/  LOP3.LUT R9, R10, 0x1a, RZ, 0xfc, !PT ;  /* 0x0000001a0a097812 */ /* 0x000fe200078efcff */
[----:B------:R-:W-:Y:S01]  /*16f0*/  @!P3 IMAD.MOV R22, RZ, RZ, -R22 ;  /* 0x000000ffff16b224 */ /* 0x000fe200078e0a16 */
[C---:B------:R-:W-:Y:S01]  /*1700*/  ISETP.GT.U32.AND P3, PT, R7.reuse, R32, PT ;  /* 0x000000200700720c */ /* 0x040fe20003f64070 */
[----:B------:R-:W-:Y:S01]  /*1710*/  @!P4 IMAD.MOV R30, RZ, RZ, -R30 ;  /* 0x000000ffff1ec224 */ /* 0x000fe200078e0a1e */
[----:B------:R-:W-:Y:S01]  /*1720*/  ISETP.GT.U32.AND P4, PT, R7, R36, PT ;  /* 0x000000240700720c */ /* 0x000fe20003f84070 */
[--C-:B------:R-:W-:Y:S01]  /*1730*/  @!P2 IMAD.IADD R28, R28, 0x1, -R7.reuse ;  /* 0x000000011c1ca824 */ /* 0x100fe200078e0a07 */
[----:B------:R-:W-:Y:S01]  /*1740*/  ISETP.GE.AND P2, PT, R40, RZ, PT ;  /* 0x000000ff2800720c */ /* 0x000fe20003f46270 */
[----:B------:R-:W-:Y:S01]  /*1750*/  @!P5 IMAD.IADD R34, R34, 0x1, -R7 ;  /* 0x000000012222d824 */ /* 0x000fe200078e0a07 */
[----:B------:R-:W-:Y:S01]  /*1760*/  IABS R38, R9 ;  /* 0x0000000900267213 */ /* 0x000fe20000000000 */
[----:B------:R-:W-:Y:S01]  /*1770*/  @!P0 IMAD.MOV R28, RZ, RZ, -R28 ;  /* 0x000000ffff1c8224 */ /* 0x000fe200078e0a1c */
[----:B------:R-:W-:-:S02]  /*1780*/  LOP3.LUT R11, R10, 0x1c, RZ, 0xfc, !PT ;  /* 0x0000001c0a0b7812 */ /* 0x000fc400078efcff */
[----:B------:R-:W-:Y:S02]  /*1790*/  ISETP.GT.U32.AND P0, PT, R7, R34, PT ;  /* 0x000000220700720c */ /* 0x000fe40003f04070 */
[----:B------:R-:W-:Y:S01]  /*17a0*/  ISETP.GE.AND P5, PT, R9, RZ, PT ;  /* 0x000000ff0900720c */ /* 0x000fe20003fa6270 */
[--C-:B------:R-:W-:Y:S01]  /*17b0*/  @!P3 IMAD.IADD R32, R32, 0x1, -R7.reuse ;  /* 0x000000012020b824 */ /* 0x100fe200078e0a07 */
[----:B------:R-:W-:Y:S01]  /*17c0*/  IABS R40, R11 ;  /* 0x0000000b00287213 */ /* 0x000fe20000000000 */
[----:B------:R-:W-:Y:S01]  /*17d0*/  IMAD.HI.U32 R9, R8, R38, RZ ;  /* 0x0000002608097227 */ /* 0x000fe200078e00ff */
[----:B------:R-:W-:Y:S02]  /*17e0*/  ISETP.GE.AND P3, PT, R13, RZ, PT ;  /* 0x000000ff0d00720c */ /* 0x000fe40003f66270 */
[----:B------:R-:W-:Y:S01]  /*17f0*/  LOP3.LUT R13, R10, 0x1e, RZ, 0xfc, !PT ;  /* 0x0000001e0a0d7812 */ /* 0x000fe200078efcff */
[----:B------:R-:W-:Y:S01]  /*1800*/  @!P4 IMAD.IADD R36, R36, 0x1, -R7 ;  /* 0x000000012424c824 */ /* 0x000fe200078e0a07 */
[----:B------:R-:W-:Y:S01]  /*1810*/  LOP3.LUT R27, R27, 0x3, RZ, 0xc0, !PT ;  /* 0x000000031b1b7812 */ /* 0x000fe200078ec0ff */
[----:B------:R-:W-:Y:S01]  /*1820*/  @!P2 IMAD.MOV R32, RZ, RZ, -R32 ;  /* 0x000000ffff20a224 */ /* 0x000fe200078e0a20 */
[----:B------:R-:W-:Y:S01]  /*1830*/  ISETP.GE.AND P2, PT, R11, RZ, PT ;  /* 0x000000ff0b00720c */ /* 0x000fe20003f46270 */
[----:B------:R-:W-:Y:S01]  /*1840*/  IMAD.MOV R9, RZ, RZ, -R9 ;  /* 0x000000ffff097224 */ /* 0x000fe200078e0a09 */
[----:B------:R-:W-:Y:S01]  /*1850*/  ISETP.GT.U32.AND P4, PT, R7, R36, PT ;  /* 0x000000240700720c */ /* 0x000fe20003f84070 */
[----:B------:R-:W-:Y:S01]  /*1860*/  IMAD.HI.U32 R11, R8, R40, RZ ;  /* 0x00000028080b7227 */ /* 0x000fe200078e00ff */
[----:B------:R-:W-:-:S02]  /*1870*/  IABS R42, R13 ;  /* 0x0000000d002a7213 */ /* 0x000fc40000000000 */
[----:B------:R-:W-:Y:S01]  /*1880*/  IADD3 R15, PT, PT, R17, R72, R15 ;  /* 0x00000048110f7210 */ /* 0x000fe20007ffe00f */
[----:B------:R-:W-:Y:S01]  /*1890*/  @!P0 IMAD.IADD R34, R34, 0x1, -R7 ;  /* 0x0000000122228824 */ /* 0x000fe200078e0a07 */
[----:B------:R-:W-:Y:S01]  /*18a0*/  ISETP.GE.AND P0, PT, R13, RZ, PT ;  /* 0x000000ff0d00720c */ /* 0x000fe20003f06270 */
[----:B------:R-:W-:Y:S01]  /*18b0*/  IMAD R38, R7, R9, R38 ;  /* 0x0000000907267224 */ /* 0x000fe200078e0226 */
[----:B------:R-:W-:Y:S01]  /*18c0*/  IADD3 R23, PT, PT, R27, R80, R23 ;  /* 0x000000501b177210 */ /* 0x000fe20007ffe017 */
[----:B------:R-:W-:Y:S01]  /*18d0*/  IMAD.MOV R11, RZ, RZ, -R11 ;  /* 0x000000ffff0b7224 */ /* 0x000fe200078e0a0b */
[----:B------:R-:W-:Y:S01]  /*18e0*/  LOP3.LUT R72, R19, 0xf00, RZ, 0xe2, !PT ;  /* 0x00000f0013487812 */ /* 0x000fe200078ee2ff */
[----:B------:R-:W-:Y:S01]  /*18f0*/  @!P6 IMAD.MOV R34, RZ, RZ, -R34 ;  /* 0x000000ffff22e224 */ /* 0x000fe200078e0a22 */
[----:B------:R-:W-:Y:S01]  /*1900*/  ISETP.GT.U32.AND P6, PT, R7, R38, PT ;  /* 0x000000260700720c */ /* 0x000fe20003fc4070 */
[----:B------:R-:W-:-:S04]  /*1910*/  IMAD.HI.U32 R13, R8, R42, RZ ;  /* 0x0000002a080d7227 */ /* 0x000fc800078e00ff */
[C---:B------:R-:W-:Y:S02]  /*1920*/  IMAD R40, R7.reuse, R11, R40 ;  /* 0x0000000b07287224 */ /* 0x040fe400078e0228 */
[----:B------:R-:W-:Y:S02]  /*1930*/  IMAD.MOV R13, RZ, RZ, -R13 ;  /* 0x000000ffff0d7224 */ /* 0x000fe400078e0a0d */
[--C-:B------:R-:W-:Y:S01]  /*1940*/  @!P4 IMAD.IADD R36, R36, 0x1, -R7.reuse ;  /* 0x000000012424c824 */ /* 0x100fe200078e0a07 */
[C---:B------:R-:W-:Y:S01]  /*1950*/  ISETP.GT.U32.AND P4, PT, R7.reuse, R40, PT ;  /* 0x000000280700720c */ /* 0x040fe20003f84070 */
[C---:B------:R-:W-:Y:S01]  /*1960*/  IMAD R42, R7.reuse, R13, R42 ;  /* 0x0000000d072a7224 */ /* 0x040fe200078e022a */
[----:B------:R-:W-:Y:S01]  /*1970*/  LOP3.LUT R13, R10, 0x22, RZ, 0xfc, !PT ;  /* 0x000000220a0d7812 */ /* 0x000fe200078efcff */
[----:B------:R-:W-:Y:S02]  /*1980*/  @!P6 IMAD.IADD R38, R38, 0x1, -R7 ;  /* 0x000000012626e824 */ /* 0x000fe400078e0a07 */
[----:B------:R-:W-:Y:S01]  /*1990*/  IMAD.HI.U32 R9, R8, R44, RZ ;  /* 0x0000002c08097227 */ /* 0x000fe200078e00ff */
[----:B------:R-:W-:-:S02]  /*19a0*/  ISETP.GT.U32.AND P6, PT, R7, R42, PT ;  /* 0x0000002a0700720c */ /* 0x000fc40003fc4070 */
[----:B------:R-:W-:Y:S01]  /*19b0*/  IABS R46, R13 ;  /* 0x0000000d002e7213 */ /* 0x000fe20000000000 */
[----:B------:R-:W-:Y:S02]  /*19c0*/  IMAD.MOV R9, RZ, RZ, -R9 ;  /* 0x000000ffff097224 */ /* 0x000fe400078e0a09 */
[----:B------:R-:W-:-:S04]  /*19d0*/  IMAD.HI.U32 R11, R8, R48, RZ ;  /* 0x00000030080b7227 */ /* 0x000fc800078e00ff */
[----:B------:R-:W-:Y:S01]  /*19e0*/  @!P4 IMAD.IADD R40, R40, 0x1, -R7 ;  /* 0x000000012828c824 */ /* 0x000fe200078e0a07 */
[C---:B------:R-:W-:Y:S01]  /*19f0*/  ISETP.GT.U32.AND P4, PT, R7.reuse, R38, PT ;  /* 0x000000260700720c */ /* 0x040fe20003f84070 */
[----:B------:R-:W-:Y:S02]  /*1a00*/  IMAD R44, R7, R9, R44 ;  /* 0x00000009072c7224 */ /* 0x000fe400078e022c */
[----:B------:R-:W-:-:S04]  /*1a10*/  IMAD.HI.U32 R9, R8, R46, RZ ;  /* 0x0000002e08097227 */ /* 0x000fc800078e00ff */
[----:B------:R-:W-:Y:S01]  /*1a20*/  @!P6 IMAD.IADD R42, R42, 0x1, -R7 ;  /* 0x000000012a2ae824 */ /* 0x000fe200078e0a07 */
[C---:B------:R-:W-:Y:S01]  /*1a30*/  ISETP.GT.U32.AND P6, PT, R7.reuse, R40, PT ;  /* 0x000000280700720c */ /* 0x040fe20003fc4070 */
[----:B------:R-:W-:Y:S02]  /*1a40*/  IMAD.MOV R9, RZ, RZ, -R9 ;  /* 0x000000ffff097224 */ /* 0x000fe400078e0a09 */
[----:B------:R-:W-:Y:S02]  /*1a50*/  IMAD.MOV R11, RZ, RZ, -R11 ;  /* 0x000000ffff0b7224 */ /* 0x000fe400078e0a0b */
[C---:B------:R-:W-:Y:S02]  /*1a60*/  IMAD R46, R7.reuse, R9, R46 ;  /* 0x00000009072e7224 */ /* 0x040fe400078e022e */
[----:B------:R-:W-:Y:S01]  /*1a70*/  @!P4 IMAD.IADD R38, R38, 0x1, -R7 ;  /* 0x000000012626c824 */ /* 0x000fe200078e0a07 */
[C---:B------:R-:W-:Y:S01]  /*1a80*/  ISETP.GT.U32.AND P4, PT, R7.reuse, R44, PT ;  /* 0x0000002c0700720c */ /* 0x040fe20003f84070 */
[----:B------:R-:W-:-:S02]  /*1a90*/  IMAD R48, R7, R11, R48 ;  /* 0x0000000b07307224 */ /* 0x000fc400078e0230 */
[----:B------:R-:W-:Y:S01]  /*1aa0*/  @!P5 IMAD.MOV R38, RZ, RZ, -R38 ;  /* 0x000000ffff26d224 */ /* 0x000fe200078e0a26 */
[----:B------:R-:W-:Y:S01]  /*1ab0*/  ISETP.GT.U32.AND P5, PT, R7, R46, PT ;  /* 0x0000002e0700720c */ /* 0x000fe20003fa4070 */
[----:B------:R-:W-:-:S04]  /*1ac0*/  IMAD.HI.U32 R9, R8, R50, RZ ;  /* 0x0000003208097227 */ /* 0x000fc800078e00ff */
[----:B------:R-:W-:Y:S01]  /*1ad0*/  @!P6 IMAD.IADD R40, R40, 0x1, -R7 ;  /* 0x000000012828e824 */ /* 0x000fe200078e0a07 */
[C---:B------:R-:W-:Y:S01]  /*1ae0*/  ISETP.GT.U32.AND P6, PT, R7.reuse, R48, PT ;  /* 0x000000300700720c */ /* 0x040fe20003fc4070 */
[----:B------:R-:W-:Y:S02]  /*1af0*/  IMAD.MOV R9, RZ, RZ, -R9 ;  /* 0x000000ffff097224 */ /* 0x000fe400078e0a09 */
[----:B------:R-:W-:Y:S01]  /*1b00*/  @!P3 IMAD.MOV R36, RZ, RZ, -R36 ;  /* 0x000000ffff24b224 */ /* 0x000fe200078e0a24 */
[C---:B------:R-:W-:Y:S01]  /*1b10*/  ISETP.GT.U32.AND P3, PT, R7.reuse, R42, PT ;  /* 0x0000002a0700720c */ /* 0x040fe20003f64070 */
[----:B------:R-:W-:Y:S02]  /*1b20*/  IMAD R50, R7, R9, R50 ;  /* 0x0000000907327224 */ /* 0x000fe400078e0232 */
[----:B------:R-:W-:Y:S01]  /*1b30*/  @!P4 IMAD.IADD R44, R44, 0x1, -R7 ;  /* 0x000000012c2cc824 */ /* 0x000fe200078e0a07 */
[----:B------:R-:W-:Y:S01]  /*1b40*/  ISETP.GE.AND P4, PT, R31, RZ, PT ;  /* 0x000000ff1f00720c */ /* 0x000fe20003f86270 */
[----:B------:R-:W-:Y:S01]  /*1b50*/  IMAD.HI.U32 R9, R8, R52, RZ ;  /* 0x0000003408097227 */ /* 0x000fe200078e00ff */
[----:B------:R-:W-:-:S03]  /*1b60*/  IABS R31, R49 ;  /* 0x00000031001f7213 */ /* 0x000fc60000000000 */
[----:B------:R-:W-:Y:S01]  /*1b70*/  @!P5 IMAD.IADD R46, R46, 0x1, -R7 ;  /* 0x000000012e2ed824 */ /* 0x000fe200078e0a07 */
[----:B------:R-:W-:Y:S01]  /*1b80*/  ISETP.GT.U32.AND P5, PT, R7, R44, PT ;  /* 0x0000002c0700720c */ /* 0x000fe20003fa4070 */
[----:B------:R-:W-:Y:S02]  /*1b90*/  IMAD.MOV R11, RZ, RZ, -R9 ;  /* 0x000000ffff0b7224 */ /* 0x000fe400078e0a09 */
[----:B------:R-:W-:-:S04]  /*1ba0*/  IMAD.HI.U32 R9, R8, R54, RZ ;  /* 0x0000003608097227 */ /* 0x000fc800078e00ff */
[----:B------:R-:W-:Y:S01]  /*1bb0*/  @!P6 IMAD.IADD R48, R48, 0x1, -R7 ;  /* 0x000000013030e824 */ /* 0x000fe200078e0a07 */
[C---:B------:R-:W-:Y:S01]  /*1bc0*/  ISETP.GT.U32.AND P6, PT, R7.reuse, R46, PT ;  /* 0x0000002e0700720c */ /* 0x040fe20003fc4070 */
[C---:B------:R-:W-:Y:S02]  /*1bd0*/  IMAD R52, R7.reuse, R11, R52 ;  /* 0x0000000b07347224 */ /* 0x040fe400078e0234 */
[----:B------:R-:W-:Y:S02]  /*1be0*/  IMAD.MOV R11, RZ, RZ, -R9 ;  /* 0x000000ffff0b7224 */ /* 0x000fe400078e0a09 */
[--C-:B------:R-:W-:Y:S01]  /*1bf0*/  @!P3 IMAD.IADD R42, R42, 0x1, -R7.reuse ;  /* 0x000000012a2ab824 */ /* 0x100fe200078e0a07 */
[C---:B------:R-:W-:Y:S01]  /*1c00*/  ISETP.GT.U32.AND P3, PT, R7.reuse, R50, PT ;  /* 0x000000320700720c */ /* 0x040fe20003f64070 */
[----:B------:R-:W-:Y:S02]  /*1c10*/  IMAD R54, R7, R11, R54 ;  /* 0x0000000b07367224 */ /* 0x000fe400078e0236 */
[----:B------:R-:W-:-:S02]  /*1c20*/  @!P5 IMAD.IADD R44, R44, 0x1, -R7 ;  /* 0x000000012c2cd824 */ /* 0x000fc400078e0a07 */
[----:B------:R-:W-:Y:S01]  /*1c30*/  IMAD.HI.U32 R9, R8, R56, RZ ;  /* 0x0000003808097227 */ /* 0x000fe200078e00ff */
[----:B------:R-:W-:-:S03]  /*1c40*/  ISETP.GT.U32.AND P5, PT, R7, R54, PT ;  /* 0x000000360700720c */ /* 0x000fc60003fa4070 */
[--C-:B------:R-:W-:Y:S01]  /*1c50*/  @!P6 IMAD.IADD R46, R46, 0x1, -R7.reuse ;  /* 0x000000012e2ee824 */ /* 0x100fe200078e0a07 */
[----:B------:R-:W-:Y:S01]  /*1c60*/  ISETP.GE.AND P6, PT, R13, RZ, PT ;  /* 0x000000ff0d00720c */ /* 0x000fe20003fc6270 */
[----:B------:R-:W-:Y:S01]  /*1c70*/  @!P2 IMAD.MOV R40, RZ, RZ, -R40 ;  /* 0x000000ffff28a224 */ /* 0x000fe200078e0a28 */
[----:B------:R-:W-:Y:S01]  /*1c80*/  IABS R13, R47 ;  /* 0x0000002f000d7213 */ /* 0x000fe20000000000 */
[----:B------:R-:W-:Y:S01]  /*1c90*/  @!P3 IMAD.IADD R50, R50, 0x1, -R7 ;  /* 0x000000013232b824 */ /* 0x000fe200078e0a07 */
[C---:B------:R-:W-:Y:S01]  /*1ca0*/  ISETP.GT.U32.AND P3, PT, R7.reuse, R48, PT ;  /* 0x000000300700720c */ /* 0x040fe20003f64070 */
[----:B------:R-:W-:Y:S02]  /*1cb0*/  IMAD.MOV R9, RZ, RZ, -R9 ;  /* 0x000000ffff097224 */ /* 0x000fe400078e0a09 */
[----:B------:R-:W-:Y:S01]  /*1cc0*/  @!P0 IMAD.MOV R42, RZ, RZ, -R42 ;  /* 0x000000ffff2a8224 */ /* 0x000fe200078e0a2a */
[C---:B------:R-:W-:Y:S01]  /*1cd0*/  ISETP.GT.U32.AND P2, PT, R7.reuse, R50, PT ;  /* 0x000000320700720c */ /* 0x040fe20003f44070 */
[----:B------:R-:W-:Y:S01]  /*1ce0*/  @!P5 IMAD.IADD R54, R54, 0x1, -R7 ;  /* 0x000000013636d824 */ /* 0x000fe200078e0a07 */
[C---:B------:R-:W-:Y:S01]  /*1cf0*/  ISETP.GT.U32.AND P0, PT, R7.reuse, R52, PT ;  /* 0x000000340700720c */ /* 0x040fe20003f04070 */
[----:B------:R-:W-:-:S02]  /*1d00*/  IMAD R56, R7, R9, R56 ;  /* 0x0000000907387224 */ /* 0x000fc400078e0238 */
[----:B------:R-:W-:Y:S01]  /*1d10*/  @!P6 IMAD.MOV R46, RZ, RZ, -R46 ;  /* 0x000000ffff2ee224 */ /* 0x000fe200078e0a2e */
[----:B------:R-:W-:Y:S01]  /*1d20*/  ISETP.GT.U32.AND P6, PT, R7, R54, PT ;  /* 0x000000360700720c */ /* 0x000fe20003fc4070 */
[----:B------:R-:W-:-:S04]  /*1d30*/  IMAD.HI.U32 R9, R8, R58, RZ ;  /* 0x0000003a08097227 */ /* 0x000fc800078e00ff */
[----:B------:R-:W-:Y:S01]  /*1d40*/  @!P4 IMAD.MOV R44, RZ, RZ, -R44 ;  /* 0x000000ffff2cc224 */ /* 0x000fe200078e0a2c */
[----:B------:R-:W-:Y:S01]  /*1d50*/  ISETP.GE.AND P4, PT, R37, RZ, PT ;  /* 0x000000ff2500720c */ /* 0x000fe20003f86270 */
[----:B------:R-:W-:Y:S01]  /*1d60*/  IMAD.MOV R9, RZ, RZ, -R9 ;  /* 0x000000ffff097224 */ /* 0x000fe200078e0a09 */
[----:B------:R-:W-:Y:S01]  /*1d70*/  LOP3.LUT R37, R10, 0x30, RZ, 0xfc, !PT ;  /* 0x000000300a257812 */ /* 0x000fe200078efcff */
[--C-:B------:R-:W-:Y:S01]  /*1d80*/  @!P2 IMAD.IADD R50, R50, 0x1, -R7.reuse ;  /* 0x000000013232a824 */ /* 0x100fe200078e0a07 */
[C---:B------:R-:W-:Y:S01]  /*1d90*/  ISETP.GT.U32.AND P2, PT, R7.reuse, R56, PT ;  /* 0x000000380700720c */ /* 0x040fe20003f44070 */
[C---:B------:R-:W-:Y:S01]  /*1da0*/  IMAD R58, R7.reuse, R9, R58 ;  /* 0x00000009073a7224 */ /* 0x040fe200078e023a */
[----:B------:R-:W-:Y:S01]  /*1db0*/  IABS R60, R37 ;  /* 0x00000025003c7213 */ /* 0x000fe20000000000 */
[--C-:B------:R-:W-:Y:S02]  /*1dc0*/  @!P6 IMAD.IADD R54, R54, 0x1, -R7.reuse ;  /* 0x000000013636e824 */ /* 0x100fe400078e0a07 */
[----:B------:R-:W-:Y:S01]  /*1dd0*/  @!P0 IMAD.IADD R52, R52, 0x1, -R7 ;  /* 0x0000000134348824 */ /* 0x000fe200078e0a07 */
[----:B------:R-:W-:Y:S01]  /*1de0*/  ISETP.GT.U32.AND P6, PT, R7, R58, PT ;  /* 0x0000003a0700720c */ /* 0x000fe20003fc4070 */
[----:B------:R-:W-:Y:S01]  /*1df0*/  IMAD.HI.U32 R9, R8, R60, RZ ;  /* 0x0000003c08097227 */ /* 0x000fe200078e00ff */
[----:B------:R-:W-:-:S02]  /*1e00*/  ISETP.GE.AND P0, PT, R35, RZ, PT ;  /* 0x000000ff2300720c */ /* 0x000fc40003f06270 */
[C---:B------:R-:W-:Y:S01]  /*1e10*/  ISETP.GT.U32.AND P5, PT, R7.reuse, R52, PT ;  /* 0x000000340700720c */ /* 0x040fe20003fa4070 */
[----:B------:R-:W-:Y:S01]  /*1e20*/  IMAD.MOV R11, RZ, RZ, -R9 ;  /* 0x000000ffff0b7224 */ /* 0x000fe200078e0a09 */
[----:B------:R-:W-:Y:S01]  /*1e30*/  LOP3.LUT R35, R10, 0x3e, RZ, 0xfc, !PT ;  /* 0x0000003e0a237812 */ /* 0x000fe200078efcff */
[----:B------:R-:W-:Y:S02]  /*1e40*/  @!P2 IMAD.IADD R56, R56, 0x1, -R7 ;  /* 0x000000013838a824 */ /* 0x000fe400078e0a07 */
[C---:B------:R-:W-:Y:S02]  /*1e50*/  IMAD R60, R7.reuse, R11, R60 ;  /* 0x0000000b073c7224 */ /* 0x040fe400078e023c */
[----:B------:R-:W-:Y:S01]  /*1e60*/  IMAD.HI.U32 R9, R8, R62, RZ ;  /* 0x0000003e08097227 */ /* 0x000fe200078e00ff */
[----:B------:R-:W-:-:S03]  /*1e70*/  ISETP.GT.U32.AND P2, PT, R7, R56, PT ;  /* 0x000000380700720c */ /* 0x000fc60003f44070 */
[--C-:B------:R-:W-:Y:S01]  /*1e80*/  @!P6 IMAD.IADD R58, R58, 0x1, -R7.reuse ;  /* 0x000000013a3ae824 */ /* 0x100fe200078e0a07 */
[----:B------:R-:W-:Y:S01]  /*1e90*/  ISETP.GT.U32.AND P6, PT, R7, R60, PT ;  /* 0x0000003c0700720c */ /* 0x000fe20003fc4070 */
[----:B------:R-:W-:Y:S01]  /*1ea0*/  @!P5 IMAD.IADD R52, R52, 0x1, -R7 ;  /* 0x000000013434d824 */ /* 0x000fe200078e0a07 */
[----:B------:R-:W-:Y:S01]  /*1eb0*/  ISETP.GE.AND P5, PT, R39, RZ, PT ;  /* 0x000000ff2700720c */ /* 0x000fe20003fa6270 */
[----:B------:R-:W-:Y:S01]  /*1ec0*/  IMAD.MOV R11, RZ, RZ, -R9 ;  /* 0x000000ffff0b7224 */ /* 0x000fe200078e0a09 */
[----:B------:R-:W-:Y:S01]  /*1ed0*/  LOP3.LUT R39, R10, 0x34, RZ, 0xfc, !PT ;  /* 0x000000340a277812 */ /* 0x000fe200078efcff */
[--C-:B------:R-:W-:Y:S01]  /*1ee0*/  @!P3 IMAD.IADD R48, R48, 0x1, -R7.reuse ;  /* 0x000000013030b824 */ /* 0x100fe200078e0a07 */
[----:B------:R-:W-:Y:S01]  /*1ef0*/  ISETP.GE.AND P3, PT, R33, RZ, PT ;  /* 0x000000ff2100720c */ /* 0x000fe20003f66270 */
[----:B------:R-:W-:Y:S01]  /*1f00*/  IMAD R62, R7, R11, R62 ;  /* 0x0000000b073e7224 */ /* 0x000fe200078e023e */
[----:B------:R-:W-:Y:S01]  /*1f10*/  IABS R64, R39 ;  /* 0x0000002700407213 */ /* 0x000fe20000000000 */
[--C-:B------:R-:W-:Y:S01]  /*1f20*/  @!P2 IMAD.IADD R56, R56, 0x1, -R7.reuse ;  /* 0x000000013838a824 */ /* 0x100fe200078e0a07 */
[----:B------:R-:W-:Y:S01]  /*1f30*/  ISETP.GE.AND P2, PT, R41, RZ, PT ;  /* 0x000000ff2900720c */ /* 0x000fe20003f46270 */
[----:B------:R-:W-:Y:S01]  /*1f40*/  @!P0 IMAD.MOV R50, RZ, RZ, -R50 ;  /* 0x000000ffff328224 */ /* 0x000fe200078e0a32 */
[----:B------:R-:W-:Y:S01]  /*1f50*/  LOP3.LUT R41, R10, 0x36, RZ, 0xfc, !PT ;  /* 0x000000360a297812 */ /* 0x000fe200078efcff */
[----:B------:R-:W-:Y:S01]  /*1f60*/  @!P6 IMAD.IADD R60, R60, 0x1, -R7 ;  /* 0x000000013c3ce824 */ /* 0x000fe200078e0a07 */
[----:B------:R-:W-:Y:S01]  /*1f70*/  ISETP.GT.U32.AND P6, PT, R7, R62, PT ;  /* 0x0000003e0700720c */ /* 0x000fe20003fc4070 */
[----:B------:R-:W-:Y:S01]  /*1f80*/  IMAD.HI.U32 R9, R8, R64, RZ ;  /* 0x0000004008097227 */ /* 0x000fe200078e00ff */
[----:B------:R-:W-:-:S02]  /*1f90*/  IABS R66, R41 ;  /* 0x0000002900427213 */ /* 0x000fc40000000000 */
[----:B------:R-:W-:Y:S01]  /*1fa0*/  IABS R33, R51 ;  /* 0x0000003300217213 */ /* 0x000fe20000000000 */
[----:B------:R-:W-:Y:S01]  /*1fb0*/  IMAD.MOV R11, RZ, RZ, -R9 ;  /* 0x000000ffff0b7224 */ /* 0x000fe200078e0a09 */
[----:B------:R-:W-:Y:S01]  /*1fc0*/  ISETP.GT.U32.AND P0, PT, R7, R60, PT ;  /* 0x0000003c0700720c */ /* 0x000fe20003f04070 */
[----:B------:R-:W-:-:S04]  /*1fd0*/  IMAD.HI.U32 R9, R8, R66, RZ ;  /* 0x0000004208097227 */ /* 0x000fc800078e00ff */
[C---:B------:R-:W-:Y:S02]  /*1fe0*/  IMAD R64, R7.reuse, R11, R64 ;  /* 0x0000000b07407224 */ /* 0x040fe400078e0240 */
[----:B------:R-:W-:Y:S02]  /*1ff0*/  @!P6 IMAD.IADD R62, R62, 0x1, -R7 ;  /* 0x000000013e3ee824 */ /* 0x000fe400078e0a07 */
[----:B------:R-:W-:Y:S01]  /*2000*/  IMAD.MOV R9, RZ, RZ, -R9 ;  /* 0x000000ffff097224 */ /* 0x000fe200078e0a09 */
[----:B------:R-:W-:Y:S01]  /*2010*/  ISETP.GT.U32.AND P6, PT, R7, R64, PT ;  /* 0x000000400700720c */ /* 0x000fe20003fc4070 */
[----:B------:R-:W-:-:S04]  /*2020*/  IMAD.HI.U32 R11, R8, R31, RZ ;  /* 0x0000001f080b7227 */ /* 0x000fc800078e00ff */
[----:B------:R-:W-:Y:S02]  /*2030*/  IMAD R66, R7, R9, R66 ;  /* 0x0000000907427224 */ /* 0x000fe400078e0242 */
[----:B------:R-:W-:-:S04]  /*2040*/  IMAD.HI.U32 R9, R8, R13, RZ ;  /* 0x0000000d08097227 */ /* 0x000fc800078e00ff */
[----:B------:R-:W-:-:S04]  /*2050*/  IMAD.HI.U32 R10, R8, R33, RZ ;  /* 0x00000021080a7227 */ /* 0x000fc800078e00ff */
[----:B------:R-:W-:Y:S01]  /*2060*/  @!P3 IMAD.MOV R48, RZ, RZ, -R48 ;  /* 0x000000ffff30b224 */ /* 0x000fe200078e0a30 */
[C---:B------:R-:W-:Y:S01]  /*2070*/  ISETP.GT.U32.AND P3, PT, R7.reuse, R58, PT ;  /* 0x0000003a0700720c */ /* 0x040fe20003f64070 */
[----:B------:R-:W-:Y:S02]  /*2080*/  IMAD.MOV R68, RZ, RZ, -R9 ;  /* 0x000000ffff447224 */ /* 0x000fe400078e0a09 */
[----:B------:R-:W-:Y:S01]  /*2090*/  IMAD.MOV R70, RZ, RZ, -R11 ;  /* 0x000000ffff467224 */ /* 0x000fe200078e0a0b */
[----:B------:R-:W-:Y:S01]  /*20a0*/  IABS R11, R35 ;  /* 0x00000023000b7213 */ /* 0x000fe20000000000 */
[----:B------:R-:W-:Y:S02]  /*20b0*/  IMAD.MOV R88, RZ, RZ, -R10 ;  /* 0x000000ffff587224 */ /* 0x000fe400078e0a0a */
[C---:B------:R-:W-:Y:S02]  /*20c0*/  IMAD R10, R7.reuse, R68, R13 ;  /* 0x00000044070a7224 */ /* 0x040fe400078e020d */
[----:B------:R-:W-:Y:S01]  /*20d0*/  @!P6 IMAD.IADD R64, R64, 0x1, -R7 ;  /* 0x000000014040e824 */ /* 0x000fe200078e0a07 */
[C---:B------:R-:W-:Y:S01]  /*20e0*/  ISETP.GT.U32.AND P6, PT, R7.reuse, R62, PT ;  /* 0x0000003e0700720c */ /* 0x040fe20003fc4070 */
[----:B------:R-:W-:Y:S01]  /*20f0*/  @!P5 IMAD.MOV R54, RZ, RZ, -R54 ;  /* 0x000000ffff36d224 */ /* 0x000fe200078e0a36 */
[C---:B------:R-:W-:Y:S01]  /*2100*/  ISETP.GT.U32.AND P5, PT, R7.reuse, R66, PT ;  /* 0x000000420700720c */ /* 0x040fe20003fa4070 */
[----:B------:R-:W-:Y:S01]  /*2110*/  IMAD.HI.U32 R8, R8, R11, RZ ;  /* 0x0000000b08087227 */ /* 0x000fe200078e00ff */
[----:B------:R-:W0:Y:S03]  /*2120*/  LDS R13, [UR9] ;  /* 0x00000009ff0d7984 */ /* 0x000e260008000800 */
[----:B------:R-:W-:Y:S01]  /*2130*/  @!P4 IMAD.MOV R52, RZ, RZ, -R52 ;  /* 0x000000ffff34c224 */ /* 0x000fe200078e0a34 */
[C---:B------:R-:W-:Y:S01]  /*2140*/  ISETP.GT.U32.AND P4, PT, R7.reuse, R64, PT ;  /* 0x000000400700720c */ /* 0x040fe20003f84070 */
[----:B------:R-:W-:Y:S01]  /*2150*/  @!P2 IMAD.MOV R56, RZ, RZ, -R56 ;  /* 0x000000ffff38a224 */ /* 0x000fe200078e0a38 */
[C---:B------:R-:W-:Y:S01]  /*2160*/  ISETP.GT.U32.AND P2, PT, R7.reuse, R10, PT ;  /* 0x0000000a0700720c */ /* 0x040fe20003f44070 */
[----:B------:R-:W-:-:S02]  /*2170*/  IMAD R68, R7, R70, R31 ;  /* 0x0000004607447224 */ /* 0x000fc400078e021f */
[----:B------:R-:W-:Y:S02]  /*2180*/  IMAD.MOV R8, RZ, RZ, -R8 ;  /* 0x000000ffff087224 */ /* 0x000fe400078e0a08 */
[----:B------:R-:W-:Y:S01]  /*2190*/  @!P3 IMAD.IADD R58, R58, 0x1, -R7 ;  /* 0x000000013a3ab824 */ /* 0x000fe200078e0a07 */
[C---:B------:R-:W-:Y:S01]  /*21a0*/  ISETP.GT.U32.AND P3, PT, R7.reuse, R68, PT ;  /* 0x000000440700720c */ /* 0x040fe20003f64070 */
[C---:B------:R-:W-:Y:S02]  /*21b0*/  IMAD R70, R7.reuse, R88, R33 ;  /* 0x0000005807467224 */ /* 0x040fe400078e0221 */
[C---:B------:R-:W-:Y:S02]  /*21c0*/  IMAD R8, R7.reuse, R8, R11 ;  /* 0x0000000807087224 */ /* 0x040fe400078e020b */
[--C-:B------:R-:W-:Y:S01]  /*21d0*/  @!P6 IMAD.IADD R62, R62, 0x1, -R7.reuse ;  /* 0x000000013e3ee824 */ /* 0x100fe200078e0a07 */
[C---:B------:R-:W-:Y:S01]  /*21e0*/  ISETP.GT.U32.AND P6, PT, R7.reuse, R70, PT ;  /* 0x000000460700720c */ /* 0x040fe20003fc4070 */
[--C-:B------:R-:W-:Y:S01]  /*21f0*/  @!P5 IMAD.IADD R66, R66, 0x1, -R7.reuse ;  /* 0x000000014242d824 */ /* 0x100fe200078e0a07 */
[----:B------:R-:W-:Y:S01]  /*2200*/  ISETP.GT.U32.AND P5, PT, R7, R8, PT ;  /* 0x000000080700720c */ /* 0x000fe20003fa4070 */
[--C-:B------:R-:W-:Y:S01]  /*2210*/  @!P0 IMAD.IADD R60, R60, 0x1, -R7.reuse ;  /* 0x000000013c3c8824 */ /* 0x100fe200078e0a07 */
[----:B------:R-:W-:Y:S01]  /*2220*/  ISETP.GE.AND P0, PT, R43, RZ, PT ;  /* 0x000000ff2b00720c */ /* 0x000fe20003f06270 */
[--C-:B------:R-:W-:Y:S01]  /*2230*/  @!P4 IMAD.IADD R64, R64, 0x1, -R7.reuse ;  /* 0x000000014040c824 */ /* 0x100fe200078e0a07 */
[----:B------:R-:W-:Y:S01]  /*2240*/  ISETP.GE.AND P4, PT, R37, RZ, PT ;  /* 0x000000ff2500720c */ /* 0x000fe20003f86270 */
[--C-:B------:R-:W-:Y:S01]  /*2250*/  @!P2 IMAD.IADD R10, R10, 0x1, -R7.reuse ;  /* 0x000000010a0aa824 */ /* 0x100fe200078e0a07 */
[----:B------:R-:W-:Y:S01]  /*2260*/  ISETP.GE.AND P2, PT, R45, RZ, PT ;  /* 0x000000ff2d00720c */ /* 0x000fe20003f46270 */
[----:B------:R-:W-:Y:S01]  /*2270*/  @!P3 IMAD.IADD R68, R68, 0x1, -R7 ;  /* 0x000000014444b824 */ /* 0x000fe200078e0a07 */
[----:B------:R-:W-:Y:S01]  /*2280*/  ISETP.GE.AND P3, PT, R39, RZ, PT ;  /* 0x000000ff2700720c */ /* 0x000fe20003f66270 */
[----:B------:R-:W-:-:S02]  /*2290*/  IMAD.SHL.U32 R9, R143, 0x200000, RZ ;  /* 0x002000008f097824 */ /* 0x000fc400078e00ff */
[--C-:B------:R-:W-:Y:S01]  /*22a0*/  @!P6 IMAD.IADD R70, R70, 0x1, -R7.reuse ;  /* 0x000000014646e824 */ /* 0x100fe200078e0a07 */
[----:B------:R-:W-:Y:S01]  /*22b0*/  ISETP.GT.U32.AND P6, PT, R7, R68, PT ;  /* 0x000000440700720c */ /* 0x000fe20003fc4070 */
[--C-:B------:R-:W-:Y:S01]  /*22c0*/  @!P5 IMAD.IADD R8, R8, 0x1, -R7.reuse ;  /* 0x000000010808d824 */ /* 0x100fe200078e0a07 */
[----:B------:R-:W-:Y:S01]  /*22d0*/  LOP3.LUT R9, R9, 0x600000, RZ, 0xc0, !PT ;  /* 0x0060000009097812 */ /* 0x000fe200078ec0ff */
[----:B------:R-:W-:Y:S01]  /*22e0*/  @!P0 IMAD.MOV R58, RZ, RZ, -R58 ;  /* 0x000000ffff3a8224 */ /* 0x000fe200078e0a3a */
[C---:B------:R-:W-:Y:S01]  /*22f0*/  ISETP.GT.U32.AND P0, PT, R7.reuse, R66, PT ;  /* 0x000000420700720c */ /* 0x040fe20003f04070 */
[----:B------:R-:W-:Y:S01]  /*2300*/  @!P4 IMAD.MOV R60, RZ, RZ, -R60 ;  /* 0x000000ffff3cc224 */ /* 0x000fe200078e0a3c */
[C---:B------:R-:W-:Y:S01]  /*2310*/  ISETP.GT.U32.AND P4, PT, R7.reuse, R10, PT ;  /* 0x0000000a0700720c */ /* 0x040fe20003f84070 */
[----:B------:R-:W-:Y:S01]  /*2320*/  @!P2 IMAD.MOV R62, RZ, RZ, -R62 ;  /* 0x000000ffff3ea224 */ /* 0x000fe200078e0a3e */
[C---:B------:R-:W-:Y:S01]  /*2330*/  ISETP.GT.U32.AND P5, PT, R7.reuse, R70, PT ;  /* 0x000000460700720c */ /* 0x040fe20003fa4070 */
[----:B------:R-:W-:Y:S01]  /*2340*/  @!P3 IMAD.MOV R64, RZ, RZ, -R64 ;  /* 0x000000ffff40b224 */ /* 0x000fe200078e0a40 */
[----:B------:R-:W-:Y:S01]  /*2350*/  ISETP.GT.U32.AND P2, PT, R7, R8, PT ;  /* 0x000000080700720c */ /* 0x000fe20003f44070 */
[----:B------:R-:W-:Y:S01]  /*2360*/  IMAD R15, R15, 0x1000, R72 ;  /* 0x000010000f0f7824 */ /* 0x000fe200078e0248 */
[----:B------:R-:W-:Y:S01]  /*2370*/  ISETP.GE.AND P3, PT, R41, RZ, PT ;  /* 0x000000ff2900720c */ /* 0x000fe20003f66270 */
[--C-:B------:R-:W-:Y:S01]  /*2380*/  @!P6 IMAD.IADD R68, R68, 0x1, -R7.reuse ;  /* 0x000000014444e824 */ /* 0x100fe200078e0a07 */
[----:B------:R-:W-:Y:S01]  /*2390*/  R2UR UR10, R9 ;  /* 0x00000000090a72ca */ /* 0x000fe200000e0000 */
[----:B------:R-:W-:Y:S01]  /*23a0*/  VIADD R9, R4, 0xffffffe0 ;  /* 0xffffffe004097836 */ /* 0x000fe20000000000 */
[----:B------:R-:W-:Y:S01]  /*23b0*/  BAR.SYNC.DEFER_BLOCKING 0x0 ;  /* 0x0000000000007b1d */ /* 0x000fe20000010000 */
[--C-:B------:R-:W-:Y:S01]  /*23c0*/  @!P0 IMAD.IADD R66, R66, 0x1, -R7.reuse ;  /* 0x0000000142428824 */ /* 0x100fe200078e0a07 */
[----:B------:R-:W-:Y:S01]  /*23d0*/  ISETP.GE.AND P0, PT, R47, RZ, PT ;  /* 0x000000ff2f00720c */ /* 0x000fe20003f06270 */
[--C-:B------:R-:W-:Y:S01]  /*23e0*/  @!P4 IMAD.IADD R10, R10, 0x1, -R7.reuse ;  /* 0x000000010a0ac824 */ /* 0x100fe200078e0a07 */
[----:B------:R-:W-:Y:S01]  /*23f0*/  ISETP.GE.AND P4, PT, R49, RZ, PT ;  /* 0x000000ff3100720c */ /* 0x000fe20003f86270 */
[--C-:B------:R-:W-:Y:S01]  /*2400*/  @!P5 IMAD.IADD R70, R70, 0x1, -R7.reuse ;  /* 0x000000014646d824 */ /* 0x100fe200078e0a07 */
[----:B------:R-:W-:Y:S01]  /*2410*/  ISETP.GE.AND P6, PT, R51, RZ, PT ;  /* 0x000000ff3300720c */ /* 0x000fe20003fc6270 */
[----:B------:R-:W-:Y:S01]  /*2420*/  @!P2 IMAD.IADD R8, R8, 0x1, -R7 ;  /* 0x000000010808a824 */ /* 0x000fe200078e0a07 */
[----:B------:R-:W-:Y:S01]  /*2430*/  ISETP.GE.U32.AND P2, PT, R9, 0x7fffffa1, PT ;  /* 0x7fffffa10900780c */ /* 0x000fe20003f46070 */
[C---:B------:R-:W-:Y:S01]  /*2440*/  VIADD R7, R4.reuse, 0xfffffffe ;  /* 0xfffffffe04077836 */ /* 0x040fe20000000000 */
[----:B------:R-:W-:Y:S01]  /*2450*/  ISETP.GE.AND P5, PT, R35, RZ, PT ;  /* 0x000000ff2300720c */ /* 0x000fe20003fa6270 */
[----:B------:R-:W-:Y:S01]  /*2460*/  @!P3 IMAD.MOV R66, RZ, RZ, -R66 ;  /* 0x000000ffff42b224 */ /* 0x000fe200078e0a42 */
[----:B0-----:R-:W-:Y:S01]  /*2470*/  R2UR UR8, R13 ;  /* 0x000000000d0872ca */ /* 0x001fe200000e0000 */
[----:B------:R-:W-:Y:S01]  /*2480*/  VIADD R9, R4, 0xfffffff0 ;  /* 0xfffffff004097836 */ /* 0x000fe20000000000 */
[----:B------:R-:W-:Y:S01]  /*2490*/  ISETP.GE.U32.AND P3, PT, R7, 0x7fffffbf, PT ;  /* 0x7fffffbf0700780c */ /* 0x000fe20003f66070 */
[----:B------:R-:W-:Y:S01]  /*24a0*/  @!P0 IMAD.MOV R10, RZ, RZ, -R10 ;  /* 0x000000ffff0a8224 */ /* 0x000fe200078e0a0a */
[----:B------:R-:W-:Y:S01]  /*24b0*/  SEL R7, RZ, 0x1, P2 ;  /* 0x00000001ff077807 */ /* 0x000fe20001000000 */
[----:B------:R-:W-:Y:S01]  /*24c0*/  @!P4 IMAD.MOV R68, RZ, RZ, -R68 ;  /* 0x000000ffff44c224 */ /* 0x000fe200078e0a44 */
[----:B------:R-:W-:Y:S01]  /*24d0*/  ISETP.NE.AND P4, PT, R25, RZ, PT ;  /* 0x000000ff1900720c */ /* 0x000fe20003f85270 */
[----:B------:R-:W-:Y:S01]  /*24e0*/  @!P6 IMAD.MOV R70, RZ, RZ, -R70 ;  /* 0x000000ffff46e224 */ /* 0x000fe200078e0a46 */
[----:B------:R-:W-:Y:S01]  /*24f0*/  ISETP.GE.U32.AND P0, PT, R9, 0x7fffffb1, PT ;  /* 0x7fffffb10900780c */ /* 0x000fe20003f06070 */
[----:B------:R-:W-:-:S02]  /*2500*/  IMAD.IADD R7, R7, 0x1, R86 ;  /* 0x0000000107077824 */ /* 0x000fc400078e0256 */
[----:B------:R-:W-:-:S03]  /*2510*/  @!P5 IMAD.MOV R8, RZ, RZ, -R8 ;  /* 0x000000ffff08d224 */ /* 0x000fc600078e0a08 */
[----:B------:R-:W-:-:S04]  /*2520*/  LOP3.LUT R7, R7, 0x3, RZ, 0xc0, !PT ;  /* 0x0000000307077812 */ /* 0x000fc800078ec0ff */
[----:B------:R-:W-:Y:S02]  /*2530*/  IADD3 R29, PT, PT, R7, R84, R29 ;  /* 0x00000054071d7210 */ /* 0x000fe40007ffe01d */
[----:B------:R-:W-:Y:S02]  /*2540*/  LOP3.LUT R7, RZ, R25, RZ, 0x33, !PT ;  /* 0x00000019ff077212 */ /* 0x000fe400078e33ff */
[----:B------:R-:W-:Y:S02]  /*2550*/  LOP3.LUT R74, R29, 0xf, RZ, 0xc0, !PT ;  /* 0x0000000f1d4a7812 */ /* 0x000fe400078ec0ff */
[C---:B------:R-:W-:Y:S02]  /*2560*/  SEL R135, R7.reuse, R12, !P4 ;  /* 0x0000000c07877207 */ /* 0x040fe40006000000 */
[----:B------:R-:W-:Y:S01]  /*2570*/  SEL R136, R7, R14, !P4 ;  /* 0x0000000e07887207 */ /* 0x000fe20006000000 */
[----:B------:R-:W-:Y:S01]  /*2580*/  IMAD R23, R23, 0x10, R74 ;  /* 0x0000001017177824 */ /* 0x000fe200078e024a */
[----:B------:R-:W-:-:S02]  /*2590*/  SEL R138, R7, R16, !P4 ;  /* 0x00000010078a7207 */ /* 0x000fc40006000000 */
[C---:B------:R-:W-:Y:S02]  /*25a0*/  SEL R125, R7.reuse, R18, !P4 ;  /* 0x00000012077d7207 */ /* 0x040fe40006000000 */
[C---:B------:R-:W-:Y:S02]  /*25b0*/  SEL R140, R7.reuse, R20, !P4 ;  /* 0x00000014078c7207 */ /* 0x040fe40006000000 */
[C---:B------:R-:W-:Y:S02]  /*25c0*/  SEL R155, R7.reuse, R22, !P4 ;  /* 0x00000016079b7207 */ /* 0x040fe40006000000 */
[C---:B------:R-:W-:Y:S02]  /*25d0*/  SEL R145, R7.reuse, R24, !P4 ;  /* 0x0000001807917207 */ /* 0x040fe40006000000 */
[C---:B------:R-:W-:Y:S02]  /*25e0*/  SEL R144, R7.reuse, R26, !P4 ;  /* 0x0000001a07907207 */ /* 0x040fe40006000000 */
        /* <DEDUP_REMOVED lines=23> */
[----:B------:R-:W-:Y:S01]  /*2760*/  SEL R132, R7, R8, !P4 ;  /* 0x0000000807847207 */ /* 0x000fe20006000000 */
[----:B------:R-:W-:Y:S01]  /*2770*/  VIADD R7, R4, 0xffffffff ;  /* 0xffffffff04077836 */ /* 0x000fe20000000000 */
[----:B---3--:R-:W-:Y:S06]  /*2780*/  BRA.U UP0, `(.L_x_5) ;  /* 0x0000000100187547 */ /* 0x008fec000b800000 */
[----:B------:R-:W-:Y:S01]  /*2790*/  ELECT P4, URZ, PT ;  /* 0x0000000000ff782f */ /* 0x000fe20003880000 */
[----:B------:R-:W-:Y:S01]  /*27a0*/  IMAD.MOV.U32 R5, RZ, RZ, 0x1 ;  /* 0x00000001ff057424 */ /* 0x000fe200078e00ff */
[----:B------:R-:W-:Y:S01]  /*27b0*/  UMOV UR5, 0x40 ;  /* 0x0000004000057882 */ /* 0x000fe20000000000 */
[----:B------:R-:W-:Y:S01]  /*27c0*/  UVIRTCOUNT.DEALLOC.SMPOOL 0x80 ;  /* 0x000000800000784c */ /* 0x000fe20000000000 */
[----:B------:R-:W-:-:S09]  /*27d0*/  ULEA UR5, UR4, UR5, 0x18 ;  /* 0x0000000504057291 */ /* 0x000fd2000f8ec0ff */
[----:B------:R0:W-:Y:S03]  /*27e0*/  @P4 STS.U8 [UR5], R5 ;  /* 0x00000005ff004988 */ /* 0x0001e60008000005 */
.L_x_5:
[----:B------:R-:W-:Y:S01]  /*27f0*/  UIADD3 UR10, UPT, UPT, UR8, UR10, URZ ;  /* 0x0000000a080a7290 */ /* 0x000fe2000fffe0ff */
[----:B------:R-:W-:Y:S01]  /*2800*/  IMAD.SHL.U32 R114, R115, 0x2, RZ ;  /* 0x0000000273727824 */ /* 0x000fe200078e00ff */
[----:B------:R-:W-:Y:S01]  /*2810*/  VOTEU.ALL UP1, P1 ;  /* 0x0000000000ff7886 */ /* 0x000fe20000820000 */
[----:B------:R-:W-:Y:S01]  /*2820*/  UIADD3 UR6, UPT, UPT, UR9, 0x4000, URZ ;  /* 0x0000400009067890 */ /* 0x000fe2000fffe0ff */
[----:B------:R-:W-:Y:S01]  /*2830*/  ISETP.GE.U32.AND P4, PT, R7, 0x7fffffc0, PT ;  /* 0x7fffffc00700780c */ /* 0x000fe20003f86070 */
[----:B------:R-:W-:Y:S01]  /*2840*/  VOTEU.ALL UP2, P1 ;  /* 0x0000000000ff7886 */ /* 0x000fe20000840000 */
[C---:B------:R-:W-:Y:S01]  /*2850*/  IADD3 R117, P5, PT, R114.reuse, UR12, RZ ;  /* 0x0000000c72757c10 */ /* 0x040fe2000ffbe0ff */
[----:B------:R-:W-:Y:S01]  /*2860*/  VIADD R88, R114, UR12 ;  /* 0x0000000c72587c36 */ /* 0x000fe20008000000 */
[----:B------:R-:W-:-:S04]  /*2870*/  @!UP1 UIADD3 UR4, UPT, UPT, -UR7, 0x100000, URZ ;  /* 0x0010000007049890 */ /* 0x000fc8000fffe1ff */
[----:B------:R-:W-:Y:S02]  /*2880*/  @!UP1 USHF.L.U32 UR5, UR4, 0xb, URZ ;  /* 0x0000000b04059899 */ /* 0x000fe400080006ff */
[----:B------:R-:W-:Y:S01]  /*2890*/  @!UP1 USHF.L.U32 UR4, UR4, 0x1, URZ ;  /* 0x0000000104049899 */ /* 0x000fe200080006ff */
[----:B------:R-:W-:Y:S01]  /*28a0*/  STTM.x64 tmem[UR10], RZ ;  /* 0x000000ff000079ed */ /* 0x000fe2000834000a */
[----:B------:R-:W1:Y:S02]  /*28b0*/  FENCE.VIEW.ASYNC.T ;  /* 0x00000000000073c6 */ /* 0x000e640000000200 */
[----:B-1----:R-:W-:Y:S01]  /*28c0*/  BAR.SYNC.DEFER_BLOCKING 0x0 ;  /* 0x0000000000007b1d */ /* 0x002fe20000010000 */
[----:B------:R-:W-:Y:S01]  /*28d0*/  LOP3.LUT R6, R23, 0xff, RZ, 0xc0, !PT ;  /* 0x000000ff17067812 */ /* 0x000fe200078ec0ff */
[C---:B------:R-:W-:Y:S01]  /*28e0*/  IMAD R11, R214.reuse, 0x1e, RZ ;  /* 0x0000001ed60b7824 */ /* 0x040fe200078e02ff */
[----:B------:R-:W-:Y:S02]  /*28f0*/  PRMT R123, RZ, 0x7610, R123 ;  /* 0x00007610ff7b7816 */ /* 0x000fe4000000007b */
[----:B------:R-:W-:Y:S01]  /*2900*/  LEA.HI.X.SX32 R89, R115, UR13, 0x1, P5 ;  /* 0x0000000d73597c11 */ /* 0x000fe2000a8f0eff */
[----:B------:R-:W-:Y:S01]  /*2910*/  IMAD.IADD R6, R15, 0x1, R6 ;  /* 0x000000010f067824 */ /* 0x000fe200078e0206 */
[----:B------:R-:W1:Y:S02]  /*2920*/  FENCE.VIEW.ASYNC.S ;  /* 0x00000000000073c6 */ /* 0x000e640000000000 */
[----:B-1----:R1:W2:Y:S02]  /*2930*/  @!UP2 SYNCS.EXCH.64 URZ, [UR6], UR4 ;  /* 0x0000000406ffa5b2 */ /* 0x0022a40008000100 */
[----:B--2---:R-:W-:Y:S01]  /*2940*/  BAR.SYNC.DEFER_BLOCKING 0x0 ;  /* 0x0000000000007b1d */ /* 0x004fe20000010000 */
[----:B------:R-:W-:-:S02]  /*2950*/  IMAD.SHL.U32 R100, R214, 0x2, RZ ;  /* 0x00000002d6647824 */ /* 0x000fc400078e00ff */
[----:B0-----:R-:W-:Y:S01]  /*2960*/  IMAD R5, R214, 0xf, RZ ;  /* 0x0000000fd6057824 */ /* 0x001fe200078e02ff */
[----:B------:R-:W-:Y:S01]  /*2970*/  LOP3.LUT R95, R6, 0xffff, RZ, 0xc0, !PT ;  /* 0x0000ffff065f7812 */ /* 0x000fe200078ec0ff */
[----:B------:R-:W-:Y:S01]  /*2980*/  VIADD R7, R4, 0xfffffffd ;  /* 0xfffffffd04077836 */ /* 0x000fe20000000000 */
[----:B------:R-:W-:Y:S02]  /*2990*/  IADD3 R6, P5, PT, R100, R117, RZ ;  /* 0x0000007564067210 */ /* 0x000fe40007fbe0ff */
[----:B------:R-:W-:Y:S01]  /*29a0*/  PRMT R122, RZ, 0x7610, R122 ;  /* 0x00007610ff7a7816 */ /* 0x000fe2000000007a */
[----:B------:R-:W-:Y:S01]  /*29b0*/  IMAD R10, R214, 0x22, RZ ;  /* 0x00000022d60a7824 */ /* 0x000fe200078e02ff */
[----:B------:R-:W-:Y:S01]  /*29c0*/  PRMT R91, RZ, 0x7610, R91 ;  /* 0x00007610ff5b7816 */ /* 0x000fe2000000005b */
[----:B------:R-:W-:Y:S01]  /*29d0*/  VIADD R15, R4, 0xfffffffb ;  /* 0xfffffffb040f7836 */ /* 0x000fe20000000000 */
[----:B------:R-:W-:Y:S02]  /*29e0*/  SHF.R.U32.HI R8, RZ, 0xe, R95 ;  /* 0x0000000eff087819 */ /* 0x000fe4000001165f */
[----:B------:R-:W-:Y:S01]  /*29f0*/  PRMT R120, RZ, 0x7610, R120 ;  /* 0x00007610ff787816 */ /* 0x000fe20000000078 */
[C---:B------:R-:W-:Y:S01]  /*2a00*/  IMAD.SHL.U32 R101, R214.reuse, 0x4, RZ ;  /* 0x00000004d6657824 */ /* 0x040fe200078e00ff */
[----:B------:R-:W-:Y:S01]  /*2a10*/  PRMT R87, RZ, 0x7610, R87 ;  /* 0x00007610ff577816 */ /* 0x000fe20000000057 */
[----:B------:R-:W-:Y:S01]  /*2a20*/  IMAD R26, R214, 0x12, RZ ;  /* 0x00000012d61a7824 */ /* 0x000fe200078e02ff */
[----:B------:R-:W-:-:S02]  /*2a30*/  PRMT R85, RZ, 0x7610, R85 ;  /* 0x00007610ff557816 */ /* 0x000fc40000000055 */
[----:B------:R-:W-:Y:S01]  /*2a40*/  PRMT R121, RZ, 0x7610, R121 ;  /* 0x00007610ff797816 */ /* 0x000fe20000000079 */
[C---:B------:R-:W-:Y:S01]  /*2a50*/  IMAD R102, R214.reuse, 0xa, RZ ;  /* 0x0000000ad6667824 */ /* 0x040fe200078e02ff */
[----:B------:R-:W-:Y:S02]  /*2a60*/  PRMT R84, RZ, 0x7610, R84 ;  /* 0x00007610ff547816 */ /* 0x000fe40000000054 */
[----:B------:R-:W-:Y:S01]  /*2a70*/  PRMT R94, RZ, 0x7610, R94 ;  /* 0x00007610ff5e7816 */ /* 0x000fe2000000005e */
[----:B------:R-:W5:Y:S01]  /*2a80*/  @!P4 LDG.E.U16 R123, desc[UR22][R88.64] ;  /* 0x00000016587bc981 */ /* 0x000f62000c1e1500 */
[----:B------:R-:W-:Y:S01]  /*2a90*/  IADD3 R12, P4, PT, R11, R117, RZ ;  /* 0x000000750b0c7210 */ /* 0x000fe20007f9e0ff */
[----:B------:R-:W-:Y:S01]  /*2aa0*/  IMAD R27, R214, 0x2a, RZ ;  /* 0x0000002ad61b7824 */ /* 0x000fe200078e02ff */
[----:B------:R-:W-:Y:S01]  /*2ab0*/  PRMT R83, RZ, 0x7610, R83 ;  /* 0x00007610ff537816 */ /* 0x000fe20000000053 */
[----:B------:R-:W-:Y:S01]  /*2ac0*/  VIADD R19, R4, 0xfffffffa ;  /* 0xfffffffa04137836 */ /* 0x000fe20000000000 */
[----:B------:R-:W-:Y:S01]  /*2ad0*/  LEA.HI.X.SX32 R13, R5, R89, 0x1, P4 ;  /* 0x00000059050d7211 */ /* 0x000fe200020f0eff */
[----:B------:R-:W-:Y:S01]  /*2ae0*/  IMAD R17, R214, 0x15, RZ ;  /* 0x00000015d6117824 */ /* 0x000fe200078e02ff */
[----:B------:R-:W-:-:S02]  /*2af0*/  ISETP.GE.U32.AND P4, PT, R7, 0x7fffffbe, PT ;  /* 0x7fffffbe0700780c */ /* 0x000fc40003f86070 */
[----:B------:R-:W-:Y:S01]  /*2b00*/  PRMT R86, RZ, 0x7610, R86 ;  /* 0x00007610ff567816 */ /* 0x000fe20000000056 */
[C---:B------:R-:W-:Y:S01]  /*2b10*/  IMAD R5, R214.reuse, 0x11, RZ ;  /* 0x00000011d6057824 */ /* 0x040fe200078e02ff */
[----:B------:R-:W-:Y:S01]  /*2b20*/  LEA.HI.X.SX32 R7, R214, R89, 0x1, P5 ;  /* 0x00000059d6077211 */ /* 0x000fe200028f0eff */
[----:B------:R0:W5:Y:S01]  /*2b30*/  @!P0 LDG.E.U16 R91, desc[UR22][R12.64] ;  /* 0x000000160c5b8981 */ /* 0x000162000c1e1500 */
[----:B------:R-:W-:Y:S01]  /*2b40*/  LOP3.LUT P5, RZ, R8, 0x1, RZ, 0xc0, !PT ;  /* 0x0000000108ff7812 */ /* 0x000fe200078ac0ff */
[C---:B------:R-:W-:Y:S02]  /*2b50*/  IMAD R31, R214.reuse, 0x2c, RZ ;  /* 0x0000002cd61f7824 */ /* 0x040fe400078e02ff */
[----:B------:R-:W-:Y:S01]  /*2b60*/  IMAD R103, R214, 0x5, RZ ;  /* 0x00000005d6677824 */ /* 0x000fe200078e02ff */
[----:B------:R2:W5:Y:S01]  /*2b70*/  @!P3 LDG.E.U16 R122, desc[UR22][R6.64] ;  /* 0x00000016067ab981 */ /* 0x000562000c1e1500 */
[-C--:B------:R-:W-:Y:S01]  /*2b80*/  IADD3 R14, P3, PT, R10, R117.reuse, RZ ;  /* 0x000000750a0e7210 */ /* 0x080fe20007f7e0ff */
[C---:B------:R-:W-:Y:S01]  /*2b90*/  IMAD R28, R214.reuse, 0x16, RZ ;  /* 0x00000016d61c7824 */ /* 0x040fe200078e02ff */
[----:B------:R-:W-:-:S02]  /*2ba0*/  LEA R8, P0, R214, R117, 0x2 ;  /* 0x00000075d6087211 */ /* 0x000fc400078010ff */
[----:B------:R-:W-:Y:S02]  /*2bb0*/  PRMT R82, RZ, 0x7610, R82 ;  /* 0x00007610ff527816 */ /* 0x000fe40000000052 */
[----:B------:R-:W-:Y:S02]  /*2bc0*/  PRMT R81, RZ, 0x7610, R81 ;  /* 0x00007610ff517816 */ /* 0x000fe40000000051 */
[----:B------:R-:W-:Y:S01]  /*2bd0*/  PRMT R118, RZ, 0x7610, R118 ;  /* 0x00007610ff767816 */ /* 0x000fe20000000076 */
[----:B------:R-:W-:Y:S01]  /*2be0*/  IMAD R104, R214, 0xc, RZ ;  /* 0x0000000cd6687824 */ /* 0x000fe200078e02ff */
[----:B------:R-:W-:Y:S02]  /*2bf0*/  SHF.R.U32.HI R16, RZ, 0xd, R95 ;  /* 0x0000000dff107819 */ /* 0x000fe4000001165f */
[----:B------:R-:W-:Y:S02]  /*2c00*/  PRMT R80, RZ, 0x7610, R80 ;  /* 0x00007610ff507816 */ /* 0x000fe40000000050 */
[----:B------:R-:W-:-:S02]  /*2c10*/  PRMT R92, RZ, 0x7610, R92 ;  /* 0x00007610ff5c7816 */ /* 0x000fc4000000005c */
[----:B------:R-:W-:Y:S01]  /*2c20*/  PRMT R78, RZ, 0x7610, R78 ;  /* 0x00007610ff4e7816 */ /* 0x000fe2000000004e */
[C---:B------:R-:W-:Y:S01]  /*2c30*/  IMAD R105, R214.reuse, 0x6, RZ ;  /* 0x00000006d6697824 */ /* 0x040fe200078e02ff */
[----:B------:R-:W-:Y:S02]  /*2c40*/  ISETP.GE.U32.AND P6, PT, R15, 0x7fffffbc, PT ;  /* 0x7fffffbc0f00780c */ /* 0x000fe40003fc6070 */
[----:B------:R-:W-:Y:S01]  /*2c50*/  PRMT R79, RZ, 0x7610, R79 ;  /* 0x00007610ff4f7816 */ /* 0x000fe2000000004f */
[C---:B------:R-:W-:Y:S01]  /*2c60*/  IMAD R106, R214.reuse, 0x3, RZ ;  /* 0x00000003d66a7824 */ /* 0x040fe200078e02ff */
[-C--:B------:R-:W-:Y:S02]  /*2c70*/  LEA.HI.X.SX32 R15, R5, R89.reuse, 0x1, P3 ;  /* 0x00000059050f7211 */ /* 0x080fe400018f0eff */
[----:B------:R-:W-:Y:S01]  /*2c80*/  PRMT R99, RZ, 0x7610, R99 ;  /* 0x00007610ff637816 */ /* 0x000fe20000000063 */
[----:B------:R-:W-:Y:S01]  /*2c90*/  IMAD R25, R214, 0x1b, RZ ;  /* 0x0000001bd6197824 */ /* 0x000fe200078e02ff */
[----:B------:R-:W-:Y:S01]  /*2ca0*/  LEA.HI.X.SX32 R9, R100, R89, 0x1, P0 ;  /* 0x0000005964097211 */ /* 0x000fe200000f0eff */
[----:B0-----:R-:W-:Y:S01]  /*2cb0*/  VIADD R13, R4, 0xfffffff5 ;  /* 0xfffffff5040d7836 */ /* 0x001fe20000000000 */
[----:B------:R-:W-:Y:S01]  /*2cc0*/  LOP3.LUT P3, RZ, R16, 0x1, RZ, 0xc0, !PT ;  /* 0x0000000110ff7812 */ /* 0x000fe2000786c0ff */
[C---:B------:R-:W-:Y:S01]  /*2cd0*/  IMAD R16, R214.reuse, 0x24, RZ ;  /* 0x00000024d6107824 */ /* 0x040fe200078e02ff */
[CC--:B--2---:R-:W-:Y:S01]  /*2ce0*/  LEA R6, P0, R214.reuse, R117.reuse, 0x3 ;  /* 0x00000075d6067211 */ /* 0x0c4fe200078018ff */
[----:B------:R-:W5:Y:S01]  /*2cf0*/  @!P4 LDG.E.U16 R120, desc[UR22][R8.64] ;  /* 0x000000160878c981 */ /* 0x000f62000c1e1500 */
[----:B------:R-:W-:Y:S01]  /*2d00*/  PRMT R76, RZ, 0x7610, R76 ;  /* 0x00007610ff4c7816 */ /* 0x000fe2000000004c */
[----:B------:R-:W-:Y:S01]  /*2d10*/  IMAD R107, R214, 0xe, RZ ;  /* 0x0000000ed66b7824 */ /* 0x000fe200078e02ff */
[----:B------:R-:W-:Y:S01]  /*2d20*/  IADD3 R12, P4, PT, R16, R117, RZ ;  /* 0x00000075100c7210 */ /* 0x000fe20007f9e0ff */
[----:B------:R0:W5:Y:S01]  /*2d30*/  @P5 LDG.E.U16 R87, desc[UR22][R14.64] ;  /* 0x000000160e575981 */ /* 0x000162000c1e1500 */
[----:B------:R-:W-:-:S02]  /*2d40*/  LEA.HI.X.SX32 R7, R101, R89, 0x1, P0 ;  /* 0x0000005965077211 */ /* 0x000fc400000f0eff */
[----:B------:R-:W-:Y:S01]  /*2d50*/  PRMT R77, RZ, 0x7610, R77 ;  /* 0x00007610ff4d7816 */ /* 0x000fe2000000004d */
[C---:B------:R-:W-:Y:S01]  /*2d60*/  IMAD R29, R214.reuse, 0x1c, RZ ;  /* 0x0000001cd61d7824 */ /* 0x040fe200078e02ff */
[----:B------:R-:W-:Y:S01]  /*2d70*/  ISETP.GE.U32.AND P0, PT, R13, 0x7fffffb6, PT ;  /* 0x7fffffb60d00780c */ /* 0x000fe20003f06070 */
[----:B------:R-:W-:Y:S01]  /*2d80*/  IMAD R88, R214, 0x14, RZ ;  /* 0x00000014d6587824 */ /* 0x000fe200078e02ff */
[--C-:B------:R-:W-:Y:S01]  /*2d90*/  SHF.R.U32.HI R5, RZ, 0xc, R95.reuse ;  /* 0x0000000cff057819 */ /* 0x100fe2000001165f */
[----:B------:R2:W5:Y:S01]  /*2da0*/  @!P6 LDG.E.U16 R121, desc[UR22][R6.64] ;  /* 0x000000160679e981 */ /* 0x000562000c1e1500 */
[----:B------:R-:W-:Y:S01]  /*2db0*/  LEA.HI.X.SX32 R13, R26, R89, 0x1, P4 ;  /* 0x000000591a0d7211 */ /* 0x000fe200020f0eff */
[C---:B0-----:R-:W-:Y:S01]  /*2dc0*/  IMAD R15, R214.reuse, 0x26, RZ ;  /* 0x00000026d60f7824 */ /* 0x041fe200078e02ff */
[----:B------:R-:W-:Y:S01]  /*2dd0*/  LOP3.LUT P5, RZ, R5, 0x1, RZ, 0xc0, !PT ;  /* 0x0000000105ff7812 */ /* 0x000fe200078ac0ff */
[C---:B------:R-:W-:Y:S01]  /*2de0*/  IMAD R5, R214.reuse, 0x13, RZ ;  /* 0x00000013d6057824 */ /* 0x040fe200078e02ff */
[----:B------:R-:W-:Y:S01]  /*2df0*/  SHF.R.U32.HI R9, RZ, 0xb, R95 ;  /* 0x0000000bff097819 */ /* 0x000fe2000001165f */
[----:B------:R0:W5:Y:S01]  /*2e00*/  @P3 LDG.E.U16 R85, desc[UR22][R12.64] ;  /* 0x000000160c553981 */ /* 0x000162000c1e1500 */
[----:B------:R-:W-:Y:S01]  /*2e10*/  IADD3 R8, P3, PT, R15, R117, RZ ;  /* 0x000000750f087210 */ /* 0x000fe20007f7e0ff */
[----:B------:R-:W-:Y:S01]  /*2e20*/  IMAD R108, R214, 0x7, RZ ;  /* 0x00000007d66c7824 */ /* 0x000fe200078e02ff */
[----:B------:R-:W-:-:S02]  /*2e30*/  LOP3.LUT P4, RZ, R9, 0x1, RZ, 0xc0, !PT ;  /* 0x0000000109ff7812 */ /* 0x000fc4000788c0ff */
[----:B------:R-:W-:Y:S02]  /*2e40*/  PRMT R90, RZ, 0x7610, R90 ;  /* 0x00007610ff5a7816 */ /* 0x000fe4000000005a */
[----:B------:R-:W-:Y:S01]  /*2e50*/  PRMT R98, RZ, 0x7610, R98 ;  /* 0x00007610ff627816 */ /* 0x000fe20000000062 */
[----:B------:R-:W-:Y:S01]  /*2e60*/  VIADD R30, R4, 0xfffffff6 ;  /* 0xfffffff6041e7836 */ /* 0x000fe20000000000 */
[----:B------:R-:W-:Y:S02]  /*2e70*/  LEA.HI.X.SX32 R9, R5, R89, 0x1, P3 ;  /* 0x0000005905097211 */ /* 0x000fe400018f0eff */
[----:B------:R-:W-:Y:S01]  /*2e80*/  PRMT R74, RZ, 0x7610, R74 ;  /* 0x00007610ff4a7816 */ /* 0x000fe2000000004a */
[----:B------:R-:W-:Y:S01]  /*2e90*/  IMAD R109, R214, 0x9, RZ ;  /* 0x00000009d66d7824 */ /* 0x000fe200078e02ff */
[----:B--2---:R-:W-:Y:S01]  /*2ea0*/  IADD3 R6, P3, PT, R88, R117, RZ ;  /* 0x0000007558067210 */ /* 0x004fe20007f7e0ff */
[----:B------:R-:W-:Y:S01]  /*2eb0*/  IMAD R14, R214, 0x28, RZ ;  /* 0x00000028d60e7824 */ /* 0x000fe200078e02ff */
[----:B------:R-:W-:Y:S01]  /*2ec0*/  SHF.R.U32.HI R5, RZ, 0xf, R95 ;  /* 0x0000000fff057819 */ /* 0x000fe2000001165f */
[----:B------:R2:W5:Y:S01]  /*2ed0*/  @P5 LDG.E.U16 R84, desc[UR22][R8.64] ;  /* 0x0000001608545981 */ /* 0x000562000c1e1500 */
[----:B------:R-:W-:-:S02]  /*2ee0*/  LEA.HI.X.SX32 R7, R102, R89, 0x1, P3 ;  /* 0x0000005966077211 */ /* 0x000fc400018f0eff */
[----:B------:R-:W-:Y:S02]  /*2ef0*/  PRMT R75, RZ, 0x7610, R75 ;  /* 0x00007610ff4b7816 */ /* 0x000fe4000000004b */
[----:B------:R-:W-:Y:S01]  /*2f00*/  PRMT R97, RZ, 0x7610, R97 ;  /* 0x00007610ff617816 */ /* 0x000fe20000000061 */
[----:B------:R3:W5:Y:S01]  /*2f10*/  @!P0 LDG.E.U16 R94, desc[UR22][R6.64] ;  /* 0x00000016065e8981 */ /* 0x000762000c1e1500 */
[----:B------:R-:W-:Y:S01]  /*2f20*/  LOP3.LUT P3, RZ, R5, 0x1, RZ, 0xc0, !PT ;  /* 0x0000000105ff7812 */ /* 0x000fe2000786c0ff */
[C---:B------:R-:W-:Y:S01]  /*2f30*/  IMAD R110, R214.reuse, 0xb, RZ ;  /* 0x0000000bd66e7824 */ /* 0x040fe200078e02ff */
[----:B------:R-:W-:Y:S02]  /*2f40*/  SHF.R.U32.HI R5, RZ, 0xa, R95 ;  /* 0x0000000aff057819 */ /* 0x000fe4000001165f */
[----:B------:R-:W-:Y:S01]  /*2f50*/  PRMT R93, RZ, 0x7610, R93 ;  /* 0x00007610ff5d7816 */ /* 0x000fe2000000005d */
[----:B------:R-:W-:Y:S01]  /*2f60*/  IMAD R112, R214, 0x3c, RZ ;  /* 0x0000003cd6707824 */ /* 0x000fe200078e02ff */
[-C--:B0-----:R-:W-:Y:S01]  /*2f70*/  IADD3 R12, P5, PT, R14, R117.reuse, RZ ;  /* 0x000000750e0c7210 */ /* 0x081fe20007fbe0ff */
[C---:B------:R-:W-:Y:S01]  /*2f80*/  IMAD R96, R214.reuse, 0x3e, RZ ;  /* 0x0000003ed6607824 */ /* 0x040fe200078e02ff */
[----:B------:R-:W-:Y:S01]  /*2f90*/  LOP3.LUT P6, RZ, R5, 0x1, RZ, 0xc0, !PT ;  /* 0x0000000105ff7812 */ /* 0x000fe200078cc0ff */
[C---:B------:R-:W-:Y:S01]  /*2fa0*/  IMAD.SHL.U32 R5, R214.reuse, 0x10, RZ ;  /* 0x00000010d6057824 */ /* 0x040fe200078e00ff */
[C---:B--2---:R-:W-:Y:S01]  /*2fb0*/  LEA R8, P0, R214.reuse, R117, 0x5 ;  /* 0x00000075d6087211 */ /* 0x044fe200078028ff */
[----:B------:R-:W-:Y:S01]  /*2fc0*/  IMAD R68, R214, 0x42, RZ ;  /* 0x00000042d6447824 */ /* 0x000fe200078e02ff */
[----:B------:R-:W-:Y:S01]  /*2fd0*/  LEA.HI.X.SX32 R13, R88, R89, 0x1, P5 ;  /* 0x00000059580d7211 */ /* 0x000fe200028f0eff */
[C---:B------:R-:W-:Y:S01]  /*2fe0*/  IMAD R62, R214.reuse, 0x44, RZ ;  /* 0x00000044d63e7824 */ /* 0x040fe200078e02ff */
[----:B------:R-:W-:Y:S01]  /*2ff0*/  IADD3 R18, P5, PT, R27, R117, RZ ;  /* 0x000000751b127210 */ /* 0x000fe20007fbe0ff */
[C---:B------:R-:W-:Y:S01]  /*3000*/  IMAD R64, R214.reuse, 0x46, RZ ;  /* 0x00000046d6407824 */ /* 0x040fe200078e02ff */
[-C--:B------:R-:W-:Y:S01]  /*3010*/  LEA.HI.X.SX32 R9, R5, R89.reuse, 0x1, P0 ;  /* 0x0000005905097211 */ /* 0x080fe200000f0eff */
[----:B------:R0:W5:Y:S01]  /*3020*/  @P4 LDG.E.U16 R83, desc[UR22][R12.64] ;  /* 0x000000160c534981 */ /* 0x000162000c1e1500 */
[--C-:B------:R-:W-:Y:S01]  /*3030*/  SHF.R.U32.HI R5, RZ, 0x9, R95.reuse ;  /* 0x00000009ff057819 */ /* 0x100fe2000001165f */
[C---:B------:R-:W-:Y:S01]  /*3040*/  IMAD R58, R214.reuse, 0x48, RZ ;  /* 0x00000048d63a7824 */ /* 0x040fe200078e02ff */
[----:B------:R-:W-:Y:S01]  /*3050*/  ISETP.GE.U32.AND P4, PT, R19, 0x7fffffbb, PT ;  /* 0x7fffffbb1300780c */ /* 0x000fe20003f86070 */
[----:B------:R-:W5:Y:S01]  /*3060*/  @P3 LDG.E.U16 R86, desc[UR22][R8.64] ;  /* 0x0000001608563981 */ /* 0x000f62000c1e1500 */
[----:B------:R-:W-:Y:S01]  /*3070*/  LEA.HI.X.SX32 R19, R17, R89, 0x1, P5 ;  /* 0x0000005911137211 */ /* 0x000fe200028f0eff */
[C---:B------:R-:W-:Y:S01]  /*3080*/  IMAD R60, R214.reuse, 0x4a, RZ ;  /* 0x0000004ad63c7824 */ /* 0x040fe200078e02ff */
[----:B------:R-:W-:Y:S01]  /*3090*/  LOP3.LUT P5, RZ, R5, 0x1, RZ, 0xc0, !PT ;  /* 0x0000000105ff7812 */ /* 0x000fe200078ac0ff */
[----:B------:R-:W-:Y:S01]  /*30a0*/  IMAD R33, R214, 0x27, RZ ;  /* 0x00000027d6217824 */ /* 0x000fe200078e02ff */
[-C--:B---3--:R-:W-:Y:S01]  /*30b0*/  IADD3 R6, P0, PT, R102, R117.reuse, RZ ;  /* 0x0000007566067210 */ /* 0x088fe20007f1e0ff */
[----:B0-----:R-:W-:Y:S01]  /*30c0*/  VIADD R13, R4, 0xfffffff3 ;  /* 0xfffffff3040d7836 */ /* 0x001fe20000000000 */
[----:B------:R-:W-:Y:S01]  /*30d0*/  IADD3 R12, P3, PT, R31, R117, RZ ;  /* 0x000000751f0c7210 */ /* 0x000fe20007f7e0ff */
[C---:B------:R-:W-:Y:S01]  /*30e0*/  IMAD R88, R214.reuse, 0x18, RZ ;  /* 0x00000018d6587824 */ /* 0x040fe200078e02ff */
[-C--:B------:R-:W-:Y:S01]  /*30f0*/  LEA.HI.X.SX32 R7, R103, R89.reuse, 0x1, P0 ;  /* 0x0000005967077211 */ /* 0x080fe200000f0eff */
[----:B------:R-:W-:Y:S01]  /*3100*/  IMAD R17, R214, 0x2e, RZ ;  /* 0x0000002ed6117824 */ /* 0x000fe200078e02ff */
[----:B------:R-:W-:Y:S01]  /*3110*/  SHF.R.U32.HI R5, RZ, 0x8, R95 ;  /* 0x00000008ff057819 */ /* 0x000fe2000001165f */
[----:B------:R0:W5:Y:S01]  /*3120*/  @P6 LDG.E.U16 R82, desc[UR22][R18.64] ;  /* 0x0000001612526981 */ /* 0x000162000c1e1500 */
[----:B------:R-:W-:Y:S01]  /*3130*/  ISETP.GE.U32.AND P0, PT, R13, 0x7fffffb4, PT ;  /* 0x7fffffb40d00780c */ /* 0x000fe20003f06070 */
[----:B------:R-:W-:Y:S01]  /*3140*/  VIADD R111, R4, 0xffffffc0 ;  /* 0xffffffc0046f7836 */ /* 0x000fe20000000000 */
[----:B------:R-:W-:Y:S01]  /*3150*/  LEA.HI.X.SX32 R13, R28, R89, 0x1, P3 ;  /* 0x000000591c0d7211 */ /* 0x000fe200018f0eff */
[----:B------:R-:W5:Y:S01]  /*3160*/  @!P4 LDG.E.U16 R118, desc[UR22][R6.64] ;  /* 0x000000160676c981 */ /* 0x000f62000c1e1500 */
[----:B------:R-:W-:Y:S01]  /*3170*/  LOP3.LUT P3, RZ, R5, 0x1, RZ, 0xc0, !PT ;  /* 0x0000000105ff7812 */ /* 0x000fe2000786c0ff */
[----:B------:R-:W-:-:S02]  /*3180*/  IMAD R5, R214, 0x17, RZ ;  /* 0x00000017d6057824 */ /* 0x000fc400078e02ff */
[----:B------:R-:W-:Y:S01]  /*3190*/  IMAD R48, R214, 0x62, RZ ;  /* 0x00000062d6307824 */ /* 0x000fe200078e02ff */
[----:B------:R2:W5:Y:S01]  /*31a0*/  @P5 LDG.E.U16 R81, desc[UR22][R12.64] ;  /* 0x000000160c515981 */ /* 0x000562000c1e1500 */
[-C--:B0-----:R-:W-:Y:S01]  /*31b0*/  IADD3 R18, P5, PT, R88, R117.reuse, RZ ;  /* 0x0000007558127210 */ /* 0x081fe20007fbe0ff */
[C---:B------:R-:W-:Y:S01]  /*31c0*/  IMAD R56, R214.reuse, 0x64, RZ ;  /* 0x00000064d6387824 */ /* 0x040fe200078e02ff */
[----:B------:R-:W-:Y:S01]  /*31d0*/  IADD3 R20, P4, PT, R17, R117, RZ ;  /* 0x0000007511147210 */ /* 0x000fe20007f9e0ff */
[C---:B------:R-:W-:Y:S01]  /*31e0*/  IMAD R124, R214.reuse, 0x6c, RZ ;  /* 0x0000006cd67c7824 */ /* 0x040fe200078e02ff */
[--C-:B------:R-:W-:Y:S01]  /*31f0*/  SHF.R.U32.HI R9, RZ, 0x7, R95.reuse ;  /* 0x00000007ff097819 */ /* 0x100fe2000001165f */
[----:B------:R-:W-:Y:S01]  /*3200*/  IMAD R158, R214, 0x7e, RZ ;  /* 0x0000007ed69e7824 */ /* 0x000fe200078e02ff */
[----:B------:R-:W-:Y:S01]  /*3210*/  SHF.R.U32.HI R8, RZ, 0x6, R95 ;  /* 0x00000006ff087819 */ /* 0x000fe2000001165f */
[----:B-1----:R-:W0:Y:S01]  /*3220*/  LDCU UR4, c[0x0][0x3b0] ;  /* 0x00007600ff0477ac */ /* 0x002e220008000800 */
[----:B------:R-:W-:-:S02]  /*3230*/  LEA.HI.X.SX32 R19, R104, R89, 0x1, P5 ;  /* 0x0000005968137211 */ /* 0x000fc400028f0eff */
[----:B------:R-:W-:Y:S02]  /*3240*/  LEA.HI.X.SX32 R21, R5, R89, 0x1, P4 ;  /* 0x0000005905157211 */ /* 0x000fe400020f0eff */
[----:B------:R-:W-:Y:S01]  /*3250*/  LOP3.LUT P5, RZ, R9, 0x1, RZ, 0xc0, !PT ;  /* 0x0000000109ff7812 */ /* 0x000fe200078ac0ff */
[----:B------:R-:W-:Y:S01]  /*3260*/  IMAD R9, R214, 0x32, RZ ;  /* 0x00000032d6097824 */ /* 0x000fe200078e02ff */
[----:B------:R-:W-:Y:S01]  /*3270*/  LOP3.LUT P4, RZ, R8, 0x1, RZ, 0xc0, !PT ;  /* 0x0000000108ff7812 */ /* 0x000fe2000788c0ff */
[C---:B--2---:R-:W-:Y:S01]  /*3280*/  IMAD R13, R214.reuse, 0x30, RZ ;  /* 0x00000030d60d7824 */ /* 0x044fe200078e02ff */
[----:B------:R-:W5:Y:S01]  /*3290*/  @P3 LDG.E.U16 R80, desc[UR22][R20.64] ;  /* 0x0000001614503981 */ /* 0x000f62000c1e1500 */
[----:B------:R-:W-:Y:S01]  /*32a0*/  IMAD R5, R214, 0x19, RZ ;  /* 0x00000019d6057824 */ /* 0x000fe200078e02ff */
[-C--:B------:R-:W-:Y:S02]  /*32b0*/  IADD3 R22, P3, PT, R9, R117.reuse, RZ ;  /* 0x0000007509167210 */ /* 0x080fe40007f7e0ff */
[----:B------:R1:W5:Y:S01]  /*32c0*/  @!P0 LDG.E.U16 R92, desc[UR22][R18.64] ;  /* 0x00000016125c8981 */ /* 0x000362000c1e1500 */
[----:B------:R-:W-:Y:S01]  /*32d0*/  IADD3 R6, P0, PT, R13, R117, RZ ;  /* 0x000000750d067210 */ /* 0x000fe20007f1e0ff */
[C---:B------:R-:W-:Y:S01]  /*32e0*/  VIADD R12, R4.reuse, 0xfffffff9 ;  /* 0xfffffff9040c7836 */ /* 0x040fe20000000000 */
[-C--:B------:R-:W-:Y:S01]  /*32f0*/  LEA.HI.X.SX32 R23, R5, R89.reuse, 0x1, P3 ;  /* 0x0000005905177211 */ /* 0x080fe200018f0eff */
[----:B------:R-:W-:Y:S01]  /*3300*/  VIADD R8, R4, 0xfffffffc ;  /* 0xfffffffc04087836 */ /* 0x000fe20000000000 */
[----:B------:R-:W-:-:S02]  /*3310*/  LEA.HI.X.SX32 R7, R88, R89, 0x1, P0 ;  /* 0x0000005958077211 */ /* 0x000fc400000f0eff */
[----:B------:R-:W-:Y:S01]  /*3320*/  ISETP.GE.U32.AND P3, PT, R12, 0x7fffffba, PT ;  /* 0x7fffffba0c00780c */ /* 0x000fe20003f66070 */
[----:B------:R-:W5:Y:S01]  /*3330*/  @P4 LDG.E.U16 R78, desc[UR22][R22.64] ;  /* 0x00000016164e4981 */ /* 0x000f62000c1e1500 */
[----:B------:R-:W-:Y:S02]  /*3340*/  ISETP.GE.U32.AND P0, PT, R8, 0x7fffffbd, PT ;  /* 0x7fffffbd0800780c */ /* 0x000fe40003f06070 */
[-C--:B-1----:R-:W-:Y:S01]  /*3350*/  IADD3 R18, P4, PT, R105, R117.reuse, RZ ;  /* 0x0000007569127210 */ /* 0x082fe20007f9e0ff */
[----:B------:R1:W5:Y:S01]  /*3360*/  @P5 LDG.E.U16 R79, desc[UR22][R6.64] ;  /* 0x00000016064f5981 */ /* 0x000362000c1e1500 */
[----:B------:R-:W-:Y:S02]  /*3370*/  SHF.R.U32.HI R5, RZ, 0x4, R95 ;  /* 0x00000004ff057819 */ /* 0x000fe4000001165f */
[----:B------:R-:W-:Y:S02]  /*3380*/  IADD3 R20, P5, PT, R104, R117, RZ ;  /* 0x0000007568147210 */ /* 0x000fe40007fbe0ff */
[----:B------:R-:W-:-:S02]  /*3390*/  LEA.HI.X.SX32 R19, R106, R89, 0x1, P4 ;  /* 0x000000596a137211 */ /* 0x000fc400020f0eff */
[----:B------:R-:W-:Y:S02]  /*33a0*/  SHF.R.U32.HI R8, RZ, 0x5, R95 ;  /* 0x00000005ff087819 */ /* 0x000fe4000001165f */
[----:B------:R-:W-:Y:S01]  /*33b0*/  LOP3.LUT P4, RZ, R5, 0x1, RZ, 0xc0, !PT ;  /* 0x0000000105ff7812 */ /* 0x000fe2000788c0ff */
[C---:B-1----:R-:W-:Y:S01]  /*33c0*/  IMAD R7, R214.reuse, 0x36, RZ ;  /* 0x00000036d6077824 */ /* 0x042fe200078e02ff */
[----:B------:R-:W-:Y:S02]  /*33d0*/  PRMT R5, RZ, 0x7610, R5 ;  /* 0x00007610ff057816 */ /* 0x000fe40000000005 */
[----:B------:R-:W-:Y:S01]  /*33e0*/  LEA.HI.X.SX32 R21, R105, R89, 0x1, P5 ;  /* 0x0000005969157211 */ /* 0x000fe200028f0eff */
[----:B------:R-:W-:Y:S01]  /*33f0*/  IMAD R12, R214, 0x34, RZ ;  /* 0x00000034d60c7824 */ /* 0x000fe200078e02ff */
[----:B------:R-:W-:Y:S01]  /*3400*/  LOP3.LUT P5, RZ, R8, 0x1, RZ, 0xc0, !PT ;  /* 0x0000000108ff7812 */ /* 0x000fe200078ac0ff */
[----:B------:R-:W-:Y:S01]  /*3410*/  IMAD R88, R214, 0x1a, RZ ;  /* 0x0000001ad6587824 */ /* 0x000fe200078e02ff */
[----:B------:R1:W5:Y:S01]  /*3420*/  @!P0 LDG.E.U16 R5, desc[UR22][R18.64] ;  /* 0x0000001612058981 */ /* 0x000362000c1e1500 */
[----:B------:R-:W-:Y:S01]  /*3430*/  VIADD R8, R4, 0xfffffff1 ;  /* 0xfffffff104087836 */ /* 0x000fe20000000000 */
[----:B------:R-:W-:-:S02]  /*3440*/  IADD3 R22, P0, PT, R12, R117, RZ ;  /* 0x000000750c167210 */ /* 0x000fc40007f1e0ff */
[----:B------:R2:W5:Y:S01]  /*3450*/  @!P3 LDG.E.U16 R99, desc[UR22][R20.64] ;  /* 0x000000161463b981 */ /* 0x000562000c1e1500 */
[----:B------:R-:W-:Y:S01]  /*3460*/  IADD3 R24, P3, PT, R7, R117, RZ ;  /* 0x0000007507187210 */ /* 0x000fe20007f7e0ff */
[----:B------:R-:W-:Y:S01]  /*3470*/  VIADD R6, R4, 0xfffffff8 ;  /* 0xfffffff804067836 */ /* 0x000fe20000000000 */
[-C--:B------:R-:W-:Y:S02]  /*3480*/  LEA.HI.X.SX32 R23, R88, R89.reuse, 0x1, P0 ;  /* 0x0000005958177211 */ /* 0x080fe400000f0eff */
[----:B------:R-:W-:Y:S02]  /*3490*/  LEA.HI.X.SX32 R25, R25, R89, 0x1, P3 ;  /* 0x0000005919197211 */ /* 0x000fe400018f0eff */
[----:B------:R-:W-:Y:S01]  /*34a0*/  ISETP.GE.U32.AND P3, PT, R8, 0x7fffffb2, PT ;  /* 0x7fffffb20800780c */ /* 0x000fe20003f66070 */
[----:B------:R-:W5:Y:S01]  /*34b0*/  @P5 LDG.E.U16 R77, desc[UR22][R22.64] ;  /* 0x00000016164d5981 */ /* 0x000f62000c1e1500 */
[----:B------:R-:W-:-:S03]  /*34c0*/  ISETP.GE.U32.AND P0, PT, R6, 0x7fffffb9, PT ;  /* 0x7fffffb90600780c */ /* 0x000fc60003f06070 */
[----:B------:R3:W5:Y:S01]  /*34d0*/  @P4 LDG.E.U16 R76, desc[UR22][R24.64] ;  /* 0x00000016184c4981 */ /* 0x000762000c1e1500 */
[-C--:B-1----:R-:W-:Y:S02]  /*34e0*/  IADD3 R18, P4, PT, R107, R117.reuse, RZ ;  /* 0x000000756b127210 */ /* 0x082fe40007f9e0ff */
[--C-:B------:R-:W-:Y:S02]  /*34f0*/  SHF.R.U32.HI R6, RZ, 0x2, R95.reuse ;  /* 0x00000002ff067819 */ /* 0x100fe4000001165f */
[----:B--2---:R-:W-:Y:S02]  /*3500*/  IADD3 R20, P5, PT, R29, R117, RZ ;  /* 0x000000751d147210 */ /* 0x004fe40007fbe0ff */
[----:B------:R-:W-:Y:S02]  /*3510*/  SHF.R.U32.HI R8, RZ, 0x3, R95 ;  /* 0x00000003ff087819 */ /* 0x000fe4000001165f */
[-C--:B------:R-:W-:Y:S02]  /*3520*/  LEA.HI.X.SX32 R19, R108, R89.reuse, 0x1, P4 ;  /* 0x000000596c137211 */ /* 0x080fe400020f0eff */
[----:B------:R-:W-:Y:S01]  /*3530*/  LOP3.LUT P4, RZ, R6, 0x1, RZ, 0xc0, !PT ;  /* 0x0000000106ff7812 */ /* 0x000fe2000788c0ff */
[C---:B------:R-:W-:Y:S01]  /*3540*/  IMAD R6, R214.reuse, 0x3a, RZ ;  /* 0x0000003ad6067824 */ /* 0x040fe200078e02ff */
[----:B------:R-:W-:Y:S01]  /*3550*/  LEA.HI.X.SX32 R21, R107, R89, 0x1, P5 ;  /* 0x000000596b157211 */ /* 0x000fe200028f0eff */
[----:B---3--:R-:W-:Y:S01]  /*3560*/  IMAD R25, R214, 0x1d, RZ ;  /* 0x0000001dd6197824 */ /* 0x008fe200078e02ff */
[----:B------:R-:W-:Y:S01]  /*3570*/  LOP3.LUT P5, RZ, R8, 0x1, RZ, 0xc0, !PT ;  /* 0x0000000108ff7812 */ /* 0x000fe200078ac0ff */
[----:B------:R-:W-:Y:S01]  /*3580*/  IMAD R8, R214, 0x38, RZ ;  /* 0x00000038d6087824 */ /* 0x000fe200078e02ff */
[----:B------:R1:W5:Y:S04]  /*3590*/  @!P0 LDG.E.U16 R98, desc[UR22][R18.64] ;  /* 0x0000001612628981 */ /* 0x000368000c1e1500 */
[----:B------:R2:W5:Y:S01]  /*35a0*/  @!P3 LDG.E.U16 R90, desc[UR22][R20.64] ;  /* 0x00000016145ab981 */ /* 0x000562000c1e1500 */
[----:B------:R-:W-:-:S02]  /*35b0*/  IADD3 R24, P3, PT, R6, R117, RZ ;  /* 0x0000007506187210 */ /* 0x000fc40007f7e0ff */
[----:B------:R-:W-:Y:S02]  /*35c0*/  IADD3 R22, P0, PT, R8, R117, RZ ;  /* 0x0000007508167210 */ /* 0x000fe40007f1e0ff */
[-C--:B------:R-:W-:Y:S02]  /*35d0*/  LEA.HI.X.SX32 R25, R25, R89.reuse, 0x1, P3 ;  /* 0x0000005919197211 */ /* 0x080fe400018f0eff */
[----:B------:R-:W-:Y:S01]  /*35e0*/  LEA.HI.X.SX32 R23, R29, R89, 0x1, P0 ;  /* 0x000000591d177211 */ /* 0x000fe200000f0eff */
[----:B------:R-:W-:Y:S01]  /*35f0*/  VIADD R29, R4, 0xfffffff4 ;  /* 0xfffffff4041d7836 */ /* 0x000fe20000000000 */
[----:B------:R-:W-:Y:S01]  /*3600*/  ISETP.GE.U32.AND P0, PT, R30, 0x7fffffb7, PT ;  /* 0x7fffffb71e00780c */ /* 0x000fe20003f06070 */
[----:B------:R-:W5:Y:S01]  /*3610*/  @P4 LDG.E.U16 R74, desc[UR22][R24.64] ;  /* 0x00000016184a4981 */ /* 0x000f62000c1e1500 */
[----:B-1----:R-:W-:Y:S02]  /*3620*/  IADD3 R18, P4, PT, R26, R117, RZ ;  /* 0x000000751a127210 */ /* 0x002fe40007f9e0ff */
[----:B------:R-:W-:Y:S01]  /*3630*/  ISETP.GE.U32.AND P3, PT, R29, 0x7fffffb5, PT ;  /* 0x7fffffb51d00780c */ /* 0x000fe20003f66070 */
[----:B------:R1:W5:Y:S01]  /*3640*/  @P5 LDG.E.U16 R75, desc[UR22][R22.64] ;  /* 0x00000016164b5981 */ /* 0x000362000c1e1500 */
[----:B--2---:R-:W-:Y:S01]  /*3650*/  VIADD R21, R4, 0xfffffff2 ;  /* 0xfffffff204157836 */ /* 0x004fe20000000000 */
[----:B------:R-:W-:-:S02]  /*3660*/  LEA.HI.X.SX32 R19, R109, R89, 0x1, P4 ;  /* 0x000000596d137211 */ /* 0x000fc400020f0eff */
[----:B------:R-:W-:Y:S02]  /*3670*/  IADD3 R20, P5, PT, R28, R117, RZ ;  /* 0x000000751c147210 */ /* 0x000fe40007fbe0ff */
[----:B------:R-:W-:Y:S02]  /*3680*/  ISETP.GE.U32.AND P4, PT, R21, 0x7fffffb3, PT ;  /* 0x7fffffb31500780c */ /* 0x000fe40003f86070 */
[----:B------:R2:W5:Y:S01]  /*3690*/  @!P0 LDG.E.U16 R97, desc[UR22][R18.64] ;  /* 0x0000001612618981 */ /* 0x000562000c1e1500 */
[----:B-1----:R-:W-:Y:S01]  /*36a0*/  VIADD R22, R4, 0xffffffcc ;  /* 0xffffffcc04167836 */ /* 0x002fe20000000000 */
[----:B------:R-:W-:-:S04]  /*36b0*/  LEA.HI.X.SX32 R21, R110, R89, 0x1, P5 ;  /* 0x000000596e157211 */ /* 0x000fc800028f0eff */
[----:B------:R-:W-:Y:S01]  /*36c0*/  ISETP.GE.U32.AND P0, PT, R22, 0x7fffff8d, PT ;  /* 0x7fffff8d1600780c */ /* 0x000fe20003f06070 */
[C---:B------:R-:W-:Y:S01]  /*36d0*/  VIADD R22, R4.reuse, 0xffffffcd ;  /* 0xffffffcd04167836 */ /* 0x040fe20000000000 */
[----:B------:R1:W5:Y:S01]  /*36e0*/  @!P3 LDG.E.U16 R93, desc[UR22][R20.64] ;  /* 0x00000016145db981 */ /* 0x000362000c1e1500 */
[C---:B------:R-:W-:Y:S02]  /*36f0*/  VIADD R24, R4.reuse, 0xffffffce ;  /* 0xffffffce04187836 */ /* 0x040fe40000000000 */
[----:B------:R-:W-:Y:S01]  /*3700*/  VIADD R23, R4, 0xffffffcf ;  /* 0xffffffcf04177836 */ /* 0x000fe20000000000 */
[----:B------:R-:W-:Y:S01]  /*3710*/  ISETP.GE.U32.AND P3, PT, R22, 0x7fffff8e, PT ;  /* 0x7fffff8e1600780c */ /* 0x000fe20003f66070 */
[----:B------:R-:W-:Y:S01]  /*3720*/  VIADD R22, R4, 0xffffffc8 ;  /* 0xffffffc804167836 */ /* 0x000fe20000000000 */
[----:B------:R-:W-:Y:S02]  /*3730*/  SEL R25, RZ, 0x1, P0 ;  /* 0x00000001ff197807 */ /* 0x000fe40000000000 */
[----:B------:R-:W-:Y:S01]  /*3740*/  ISETP.GE.U32.AND P0, PT, R24, 0x7fffff8f, PT ;  /* 0x7fffff8f1800780c */ /* 0x000fe20003f06070 */
[----:B--2---:R-:W-:Y:S01]  /*3750*/  VIADD R18, R4, 0xffffffc9 ;  /* 0xffffffc904127836 */ /* 0x004fe20000000000 */
[----:B------:R-:W-:-:S02]  /*3760*/  SEL R24, RZ, 0x1fffe, P3 ;  /* 0x0001fffeff187807 */ /* 0x000fc40001800000 */
[----:B------:R-:W-:Y:S01]  /*3770*/  ISETP.GE.U32.AND P3, PT, R23, 0x7fffff90, PT ;  /* 0x7fffff901700780c */ /* 0x000fe20003f66070 */
[----:B------:R-:W-:Y:S01]  /*3780*/  VIADD R19, R4, 0xffffffca ;  /* 0xffffffca04137836 */ /* 0x000fe20000000000 */
[----:B------:R-:W-:Y:S02]  /*3790*/  SEL R37, RZ, 0x4, P0 ;  /* 0x00000004ff257807 */ /* 0x000fe40000000000 */
[----:B------:R-:W-:Y:S01]  /*37a0*/  ISETP.GE.U32.AND P0, PT, R22, 0x7fffff89, PT ;  /* 0x7fffff891600780c */ /* 0x000fe20003f06070 */
[----:B-1----:R-:W-:Y:S01]  /*37b0*/  VIADD R20, R4, 0xffffffcb ;  /* 0xffffffcb04147836 */ /* 0x002fe20000000000 */
[----:B------:R-:W-:Y:S02]  /*37c0*/  SEL R38, RZ, 0x7fff8, P3 ;  /* 0x0007fff8ff267807 */ /* 0x000fe40001800000 */
[----:B------:R-:W-:Y:S01]  /*37d0*/  ISETP.GE.U32.AND P3, PT, R18, 0x7fffff8a, PT ;  /* 0x7fffff8a1200780c */ /* 0x000fe20003f66070 */
[----:B------:R-:W-:Y:S01]  /*37e0*/  VIADD R21, R4, 0xffffffc4 ;  /* 0xffffffc404157836 */ /* 0x000fe20000000000 */
[----:B------:R-:W-:-:S02]  /*37f0*/  SEL R18, RZ, 0x1, P0 ;  /* 0x00000001ff127807 */ /* 0x000fc40000000000 */
[----:B------:R-:W-:Y:S02]  /*3800*/  ISETP.GE.U32.AND P0, PT, R19, 0x7fffff8b, PT ;  /* 0x7fffff8b1300780c */ /* 0x000fe40003f06070 */
[----:B------:R-:W-:Y:S02]  /*3810*/  SEL R19, RZ, 0x1fffe, P3 ;  /* 0x0001fffeff137807 */ /* 0x000fe40001800000 */
[----:B------:R-:W-:Y:S01]  /*3820*/  ISETP.GE.U32.AND P3, PT, R20, 0x7fffff8c, PT ;  /* 0x7fffff8c1400780c */ /* 0x000fe20003f66070 */
[C---:B------:R-:W-:Y:S01]  /*3830*/  VIADD R20, R4.reuse, 0xffffffc5 ;  /* 0xffffffc504147836 */ /* 0x040fe20000000000 */
[----:B------:R-:W-:Y:S02]  /*3840*/  SEL R41, RZ, 0x4, P0 ;  /* 0x00000004ff297807 */ /* 0x000fe40000000000 */
[----:B------:R-:W-:Y:S01]  /*3850*/  ISETP.GE.U32.AND P0, PT, R21, 0x7fffff85, PT ;  /* 0x7fffff851500780c */ /* 0x000fe20003f06070 */
[C---:B------:R-:W-:Y:S01]  /*3860*/  VIADD R21, R4.reuse, 0xffffffc6 ;  /* 0xffffffc604157836 */ /* 0x040fe20000000000 */
[----:B------:R-:W-:Y:S01]  /*3870*/  SEL R42, RZ, 0x7fff8, P3 ;  /* 0x0007fff8ff2a7807 */ /* 0x000fe20001800000 */
[----:B------:R-:W-:Y:S01]  /*3880*/  VIADD R23, R4, 0xffffffc7 ;  /* 0xffffffc704177836 */ /* 0x000fe20000000000 */
[----:B------:R-:W-:Y:S01]  /*3890*/  ISETP.GE.U32.AND P3, PT, R20, 0x7fffff86, PT ;  /* 0x7fffff861400780c */ /* 0x000fe20003f66070 */
[----:B------:R-:W-:Y:S01]  /*38a0*/  VIADD R22, R4, 0xffffffc1 ;  /* 0xffffffc104167836 */ /* 0x000fe20000000000 */
[----:B------:R-:W-:-:S02]  /*38b0*/  SEL R20, RZ, 0x1, P0 ;  /* 0x00000001ff147807 */ /* 0x000fc40000000000 */
[----:B------:R-:W-:Y:S02]  /*38c0*/  ISETP.GE.U32.AND P0, PT, R21, 0x7fffff87, PT ;  /* 0x7fffff871500780c */ /* 0x000fe40003f06070 */
[----:B------:R-:W-:Y:S02]  /*38d0*/  SEL R21, RZ, 0x1fffe, P3 ;  /* 0x0001fffeff157807 */ /* 0x000fe40001800000 */
[----:B------:R-:W-:Y:S01]  /*38e0*/  ISETP.GE.U32.AND P3, PT, R23, 0x7fffff88, PT ;  /* 0x7fffff881700780c */ /* 0x000fe20003f66070 */
[----:B------:R-:W-:Y:S01]  /*38f0*/  VIADD R23, R4, 0xffffffc2 ;  /* 0xffffffc204177836 */ /* 0x000fe20000000000 */
[----:B------:R-:W-:Y:S01]  /*3900*/  ISETP.GE.U32.AND P6, PT, R22, 0x7fffff82, PT ;  /* 0x7fffff821600780c */ /* 0x000fe20003fc6070 */
[----:B------:R-:W-:Y:S01]  /*3910*/  VIADD R22, R4, 0xffffffc3 ;  /* 0xffffffc304167836 */ /* 0x000fe20000000000 */
[----:B------:R-:W-:Y:S02]  /*3920*/  SEL R43, RZ, 0x4, P0 ;  /* 0x00000004ff2b7807 */ /* 0x000fe40000000000 */
[----:B------:R-:W-:-:S02]  /*3930*/  SEL R44, RZ, 0x7fff8, P3 ;  /* 0x0007fff8ff2c7807 */ /* 0x000fc40001800000 */
[----:B------:R-:W-:Y:S01]  /*3940*/  ISETP.GE.U32.AND P0, PT, R23, 0x7fffff83, PT ;  /* 0x7fffff831700780c */ /* 0x000fe20003f06070 */
[----:B------:R-:W-:Y:S01]  /*3950*/  VIADD R23, R4, 0xffffffdc ;  /* 0xffffffdc04177836 */ /* 0x000fe20000000000 */
[----:B------:R-:W-:Y:S01]  /*3960*/  ISETP.GE.U32.AND P3, PT, R22, 0x7fffff84, PT ;  /* 0x7fffff841600780c */ /* 0x000fe20003f66070 */
[C---:B------:R-:W-:Y:S01]  /*3970*/  VIADD R22, R4.reuse, 0xffffffdd ;  /* 0xffffffdd04167836 */ /* 0x040fe20000000000 */
[----:B------:R-:W-:Y:S02]  /*3980*/  SEL R45, RZ, 0x4, P0 ;  /* 0x00000004ff2d7807 */ /* 0x000fe40000000000 */
[----:B------:R-:W-:Y:S02]  /*3990*/  SEL R46, RZ, 0x7fff8, P3 ;  /* 0x0007fff8ff2e7807 */ /* 0x000fe40001800000 */
[----:B------:R-:W-:Y:S01]  /*39a0*/  ISETP.GE.U32.AND P0, PT, R23, 0x7fffff9d, PT ;  /* 0x7fffff9d1700780c */ /* 0x000fe20003f06070 */
[----:B------:R-:W-:Y:S01]  /*39b0*/  VIADD R23, R4, 0xffffffde ;  /* 0xffffffde04177836 */ /* 0x000fe20000000000 */
[----:B------:R-:W-:Y:S01]  /*39c0*/  ISETP.GE.U32.AND P3, PT, R22, 0x7fffff9e, PT ;  /* 0x7fffff9e1600780c */ /* 0x000fe20003f66070 */
[----:B------:R-:W-:Y:S01]  /*39d0*/  VIADD R22, R4, 0xffffffdf ;  /* 0xffffffdf04167836 */ /* 0x000fe20000000000 */
[----:B------:R-:W-:-:S02]  /*39e0*/  SEL R30, RZ, 0x1, P0 ;  /* 0x00000001ff1e7807 */ /* 0x000fc40000000000 */
[----:B------:R-:W-:Y:S02]  /*39f0*/  SEL R51, RZ, 0x1fffe, P3 ;  /* 0x0001fffeff337807 */ /* 0x000fe40001800000 */
        /* <DEDUP_REMOVED lines=36> */
[----:B------:R-:W-:Y:S02]  /*3c40*/  ISETP.GE.U32.AND P0, PT, R23, 0x7fffff93, PT ;  /* 0x7fffff931700780c */ /* 0x000fe40003f06070 */
[----:B------:R-:W-:Y:S01]  /*3c50*/  ISETP.GE.U32.AND P3, PT, R22, 0x7fffff94, PT ;  /* 0x7fffff941600780c */ /* 0x000fe20003f66070 */
[----:B------:R-:W-:Y:S01]  /*3c60*/  IMAD.IADD R39, R18, 0x1, R19 ;  /* 0x0000000112277824 */ /* 0x000fe200078e0213 */
[----:B------:R-:W-:Y:S01]  /*3c70*/  SEL R116, RZ, 0x4, P0 ;  /* 0x00000004ff747807 */ /* 0x000fe20000000000 */
[----:B------:R-:W-:Y:S01]  /*3c80*/  IMAD R19, R214, 0x1f, RZ ;  /* 0x0000001fd6137824 */ /* 0x000fe200078e02ff */
[----:B------:R-:W-:Y:S02]  /*3c90*/  SEL R159, RZ, 0x7fff8, P3 ;  /* 0x0007fff8ff9f7807 */ /* 0x000fe40001800000 */
[----:B------:R-:W-:-:S02]  /*3ca0*/  IADD3 R70, P0, PT, R112, R117, RZ ;  /* 0x0000007570467210 */ /* 0x000fc40007f1e0ff */
[----:B------:R-:W-:Y:S01]  /*3cb0*/  IADD3 R72, P3, PT, R96, R117, RZ ;  /* 0x0000007560487210 */ /* 0x000fe20007f7e0ff */
[----:B------:R-:W-:Y:S01]  /*3cc0*/  IMAD.IADD R40, R20, 0x1, R21 ;  /* 0x0000000114287824 */ /* 0x000fe200078e0215 */
[-C--:B------:R-:W-:Y:S01]  /*3cd0*/  LEA.HI.X.SX32 R71, R11, R89.reuse, 0x1, P0 ;  /* 0x000000590b477211 */ /* 0x080fe200000f0eff */
[C---:B------:R-:W-:Y:S01]  /*3ce0*/  IMAD.SHL.U32 R21, R214.reuse, 0x20, RZ ;  /* 0x00000020d6157824 */ /* 0x040fe200078e00ff */
[----:B------:R-:W-:Y:S01]  /*3cf0*/  LEA.HI.X.SX32 R73, R19, R89, 0x1, P3 ;  /* 0x0000005913497211 */ /* 0x000fe200018f0eff */
[C---:B------:R-:W-:Y:S01]  /*3d00*/  IMAD R23, R214.reuse, 0x21, RZ ;  /* 0x00000021d6177824 */ /* 0x040fe200078e02ff */
[-C--:B------:R-:W-:Y:S02]  /*3d10*/  LEA R66, P0, R214, R117.reuse, 0x6 ;  /* 0x00000075d6427211 */ /* 0x080fe400078030ff */
[----:B------:R-:W-:Y:S01]  /*3d20*/  IADD3 R68, P3, PT, R68, R117, RZ ;  /* 0x0000007544447210 */ /* 0x000fe20007f7e0ff */
[----:B------:R-:W-:Y:S01]  /*3d30*/  IMAD.IADD R35, R25, 0x1, R24 ;  /* 0x0000000119237824 */ /* 0x000fe200078e0218 */
[-C--:B------:R-:W-:Y:S01]  /*3d40*/  LEA.HI.X.SX32 R67, R21, R89.reuse, 0x1, P0 ;  /* 0x0000005915437211 */ /* 0x080fe200000f0eff */
[----:B------:R-:W-:Y:S01]  /*3d50*/  IMAD R25, R214, 0x23, RZ ;  /* 0x00000023d6197824 */ /* 0x000fe200078e02ff */
[----:B------:R-:W-:-:S02]  /*3d60*/  LEA.HI.X.SX32 R69, R23, R89, 0x1, P3 ;  /* 0x0000005917457211 */ /* 0x000fc400018f0eff */
[-C--:B------:R-:W-:Y:S02]  /*3d70*/  IADD3 R62, P0, PT, R62, R117.reuse, RZ ;  /* 0x000000753e3e7210 */ /* 0x080fe40007f1e0ff */
[----:B------:R-:W-:Y:S01]  /*3d80*/  IADD3 R64, P3, PT, R64, R117, RZ ;  /* 0x0000007540407210 */ /* 0x000fe20007f7e0ff */
[----:B------:R-:W-:Y:S01]  /*3d90*/  IMAD R29, R214, 0x25, RZ ;  /* 0x00000025d61d7824 */ /* 0x000fe200078e02ff */
[-C--:B------:R-:W-:Y:S01]  /*3da0*/  LEA.HI.X.SX32 R63, R10, R89.reuse, 0x1, P0 ;  /* 0x000000590a3f7211 */ /* 0x080fe200000f0eff */
[C---:B------:R-:W-:Y:S01]  /*3db0*/  IMAD R18, R214.reuse, 0x4c, RZ ;  /* 0x0000004cd6127824 */ /* 0x040fe200078e02ff */
[----:B------:R-:W-:Y:S01]  /*3dc0*/  LEA.HI.X.SX32 R65, R25, R89, 0x1, P3 ;  /* 0x0000005919417211 */ /* 0x000fe200018f0eff */
[----:B------:R-:W-:Y:S01]  /*3dd0*/  IMAD R20, R214, 0x4e, RZ ;  /* 0x0000004ed6147824 */ /* 0x000fe200078e02ff */
[-C--:B------:R-:W-:Y:S02]  /*3de0*/  IADD3 R58, P0, PT, R58, R117.reuse, RZ ;  /* 0x000000753a3a7210 */ /* 0x080fe40007f1e0ff */
[----:B------:R-:W-:Y:S01]  /*3df0*/  IADD3 R60, P3, PT, R60, R117, RZ ;  /* 0x000000753c3c7210 */ /* 0x000fe20007f7e0ff */
[----:B------:R-:W-:Y:S01]  /*3e00*/  VIADD R26, R4, 0xfffffff7 ;  /* 0xfffffff7041a7836 */ /* 0x000fe20000000000 */
[-C--:B------:R-:W-:Y:S01]  /*3e10*/  LEA.HI.X.SX32 R59, R16, R89.reuse, 0x1, P0 ;  /* 0x00000059103b7211 */ /* 0x080fe200000f0eff */
[C---:B------:R-:W-:Y:S01]  /*3e20*/  IMAD R22, R214.reuse, 0x50, RZ ;  /* 0x00000050d6167824 */ /* 0x040fe200078e02ff */
[----:B------:R-:W-:Y:S01]  /*3e30*/  LEA.HI.X.SX32 R61, R29, R89, 0x1, P3 ;  /* 0x000000591d3d7211 */ /* 0x000fe200018f0eff */
[----:B------:R-:W-:Y:S01]  /*3e40*/  IMAD R24, R214, 0x52, RZ ;  /* 0x00000052d6187824 */ /* 0x000fe200078e02ff */
[----:B------:R-:W-:-:S02]  /*3e50*/  IADD3 R18, P0, PT, R18, R117, RZ ;  /* 0x0000007512127210 */ /* 0x000fc40007f1e0ff */
[----:B------:R-:W-:Y:S01]  /*3e60*/  IADD3 R20, P3, PT, R20, R117, RZ ;  /* 0x0000007514147210 */ /* 0x000fe20007f7e0ff */
[----:B------:R-:W-:Y:S01]  /*3e70*/  IMAD R11, R214, 0x29, RZ ;  /* 0x00000029d60b7824 */ /* 0x000fe200078e02ff */
[----:B------:R-:W-:Y:S01]  /*3e80*/  ISETP.GE.U32.AND P5, PT, R26, 0x7fffffb8, PT ;  /* 0x7fffffb81a00780c */ /* 0x000fe20003fa6070 */
[----:B------:R-:W-:Y:S01]  /*3e90*/  IMAD R26, R214, 0x54, RZ ;  /* 0x00000054d61a7824 */ /* 0x000fe200078e02ff */
[-C--:B------:R-:W-:Y:S02]  /*3ea0*/  LEA.HI.X.SX32 R19, R15, R89.reuse, 0x1, P0 ;  /* 0x000000590f137211 */ /* 0x080fe400000f0eff */
[----:B------:R-:W-:Y:S02]  /*3eb0*/  LEA.HI.X.SX32 R21, R33, R89, 0x1, P3 ;  /* 0x0000005921157211 */ /* 0x000fe400018f0eff */
[-C--:B------:R-:W-:Y:S02]  /*3ec0*/  IADD3 R22, P0, PT, R22, R117.reuse, RZ ;  /* 0x0000007516167210 */ /* 0x080fe40007f1e0ff */
[----:B------:R-:W-:Y:S01]  /*3ed0*/  IADD3 R24, P3, PT, R24, R117, RZ ;  /* 0x0000007518187210 */ /* 0x000fe20007f7e0ff */
[----:B------:R-:W-:Y:S01]  /*3ee0*/  IMAD R28, R214, 0x56, RZ ;  /* 0x00000056d61c7824 */ /* 0x000fe200078e02ff */
[----:B------:R-:W-:-:S02]  /*3ef0*/  LEA.HI.X.SX32 R23, R14, R89, 0x1, P0 ;  /* 0x000000590e177211 */ /* 0x000fc400000f0eff */
[----:B------:R-:W-:Y:S02]  /*3f00*/  LEA.HI.X.SX32 R25, R11, R89, 0x1, P3 ;  /* 0x000000590b197211 */ /* 0x000fe400018f0eff */
[----:B------:R-:W-:Y:S02]  /*3f10*/  ISETP.GE.U32.AND P0, PT, R111, 0x7fffff81, PT ;  /* 0x7fffff816f00780c */ /* 0x000fe40003f06070 */
[----:B------:R-:W-:Y:S01]  /*3f20*/  IADD3 R26, P3, PT, R26, R117, RZ ;  /* 0x000000751a1a7210 */ /* 0x000fe20007f7e0ff */
[C---:B------:R-:W-:Y:S01]  /*3f30*/  IMAD R11, R214.reuse, 0x2b, RZ ;  /* 0x0000002bd60b7824 */ /* 0x040fe200078e02ff */
[----:B------:R-:W-:Y:S01]  /*3f40*/  SEL R47, RZ, 0x1fffe, P6 ;  /* 0x0001fffeff2f7807 */ /* 0x000fe20003000000 */
[----:B------:R-:W-:Y:S01]  /*3f50*/  IMAD R14, R214, 0x58, RZ ;  /* 0x00000058d60e7824 */ /* 0x000fe200078e02ff */
[----:B------:R-:W-:Y:S02]  /*3f60*/  SEL R10, RZ, 0x1, P0 ;  /* 0x00000001ff0a7807 */ /* 0x000fe40000000000 */
[----:B------:R-:W-:-:S02]  /*3f70*/  LEA.HI.X.SX32 R27, R27, R89, 0x1, P3 ;  /* 0x000000591b1b7211 */ /* 0x000fc400018f0eff */
[----:B------:R-:W-:Y:S01]  /*3f80*/  IADD3 R28, P3, PT, R28, R117, RZ ;  /* 0x000000751c1c7210 */ /* 0x000fe20007f7e0ff */
[----:B------:R-:W-:Y:S02]  /*3f90*/  IMAD.IADD R47, R10, 0x1, R47 ;  /* 0x000000010a2f7824 */ /* 0x000fe400078e022f */
[----:B------:R-:W-:Y:S01]  /*3fa0*/  IMAD.IADD R51, R30, 0x1, R51 ;  /* 0x000000011e337824 */ /* 0x000fe200078e0233 */
[----:B------:R-:W-:Y:S01]  /*3fb0*/  LEA.HI.X.SX32 R29, R11, R89, 0x1, P3 ;  /* 0x000000590b1d7211 */ /* 0x000fe200018f0eff */
[----:B------:R-:W-:Y:S01]  /*3fc0*/  IMAD R10, R214, 0x5a, RZ ;  /* 0x0000005ad60a7824 */ /* 0x000fe200078e02ff */
[----:B------:R-:W-:Y:S01]  /*3fd0*/  IADD3 R30, P3, PT, R14, R117, RZ ;  /* 0x000000750e1e7210 */ /* 0x000fe20007f7e0ff */
[----:B------:R-:W-:Y:S02]  /*3fe0*/  IMAD.IADD R55, R32, 0x1, R55 ;  /* 0x0000000120377824 */ /* 0x000fe400078e0237 */
[C---:B------:R-:W-:Y:S01]  /*3ff0*/  IMAD R11, R214.reuse, 0x2d, RZ ;  /* 0x0000002dd60b7824 */ /* 0x040fe200078e02ff */
[----:B------:R-:W-:Y:S01]  /*4000*/  LEA.HI.X.SX32 R31, R31, R89, 0x1, P3 ;  /* 0x000000591f1f7211 */ /* 0x000fe200018f0eff */
[----:B------:R-:W-:Y:S01]  /*4010*/  IMAD R14, R214, 0x5c, RZ ;  /* 0x0000005cd60e7824 */ /* 0x000fe200078e02ff */
[----:B------:R-:W-:Y:S01]  /*4020*/  IADD3 R32, P3, PT, R10, R117, RZ ;  /* 0x000000750a207210 */ /* 0x000fe20007f7e0ff */
[----:B------:R-:W-:-:S02]  /*4030*/  IMAD.IADD R113, R34, 0x1, R113 ;  /* 0x0000000122717824 */ /* 0x000fc400078e0271 */
[----:B------:R-:W-:Y:S01]  /*4040*/  IMAD.IADD R16, R36, 0x1, R119 ;  /* 0x0000000124107824 */ /* 0x000fe200078e0277 */
[----:B------:R-:W-:Y:S01]  /*4050*/  LEA.HI.X.SX32 R33, R11, R89, 0x1, P3 ;  /* 0x000000590b217211 */ /* 0x000fe200018f0eff */
[----:B------:R-:W-:Y:S01]  /*4060*/  IMAD R36, R214, 0x5e, RZ ;  /* 0x0000005ed6247824 */ /* 0x000fe200078e02ff */
[----:B------:R-:W-:Y:S01]  /*4070*/  IADD3 R34, P3, PT, R14, R117, RZ ;  /* 0x000000750e227210 */ /* 0x000fe20007f7e0ff */
[C---:B------:R-:W-:Y:S01]  /*4080*/  IMAD R11, R214.reuse, 0x2f, RZ ;  /* 0x0000002fd60b7824 */ /* 0x040fe200078e02ff */
[----:B------:R-:W-:Y:S01]  /*4090*/  LOP3.LUT R10, R35, 0x3, RZ, 0xc0, !PT ;  /* 0x00000003230a7812 */ /* 0x000fe200078ec0ff */
[----:B------:R-:W-:Y:S01]  /*40a0*/  IMAD R14, R214, 0x60, RZ ;  /* 0x00000060d60e7824 */ /* 0x000fe200078e02ff */
[----:B------:R-:W-:Y:S02]  /*40b0*/  LEA.HI.X.SX32 R35, R17, R89, 0x1, P3 ;  /* 0x0000005911237211 */ /* 0x000fe400018f0eff */
[----:B------:R-:W-:Y:S02]  /*40c0*/  IADD3 R36, P3, PT, R36, R117, RZ ;  /* 0x0000007524247210 */ /* 0x000fe40007f7e0ff */
[----:B------:R-:W-:-:S02]  /*40d0*/  IADD3 R10, PT, PT, R10, R38, R37 ;  /* 0x000000260a0a7210 */ /* 0x000fc40007ffe025 */
[----:B------:R-:W-:Y:S02]  /*40e0*/  LEA.HI.X.SX32 R37, R11, R89, 0x1, P3 ;  /* 0x000000590b257211 */ /* 0x000fe400018f0eff */
[----:B------:R-:W-:Y:S01]  /*40f0*/  IADD3 R38, P3, PT, R14, R117, RZ ;  /* 0x000000750e267210 */ /* 0x000fe20007f7e0ff */
[----:B------:R-:W-:Y:S01]  /*4100*/  IMAD R15, R214, 0x31, RZ ;  /* 0x00000031d60f7824 */ /* 0x000fe200078e02ff */
[----:B------:R-:W-:Y:S02]  /*4110*/  LOP3.LUT R11, R39, 0x3, RZ, 0xc0, !PT ;  /* 0x00000003270b7812 */ /* 0x000fe400078ec0ff */
[----:B------:R-:W-:Y:S02]  /*4120*/  LOP3.LUT R14, R40, 0x3, RZ, 0xc0, !PT ;  /* 0x00000003280e7812 */ /* 0x000fe400078ec0ff */
[----:B------:R-:W-:Y:S02]  /*4130*/  LEA.HI.X.SX32 R39, R13, R89, 0x1, P3 ;  /* 0x000000590d277211 */ /* 0x000fe400018f0eff */
[----:B------:R-:W-:-:S02]  /*4140*/  IADD3 R40, P3, PT, R48, R117, RZ ;  /* 0x0000007530287210 */ /* 0x000fc40007f7e0ff */
[----:B------:R-:W-:Y:S02]  /*4150*/  IADD3 R17, PT, PT, R11, R42, R41 ;  /* 0x0000002a0b117210 */ /* 0x000fe40007ffe029 */
[----:B------:R-:W-:Y:S01]  /*4160*/  IADD3 R14, PT, PT, R14, R44, R43 ;  /* 0x0000002c0e0e7210 */ /* 0x000fe20007ffe02b */
[----:B------:R-:W-:Y:S01]  /*4170*/  IMAD R44, R214, 0x66, RZ ;  /* 0x00000066d62c7824 */ /* 0x000fe200078e02ff */
[----:B------:R-:W-:Y:S02]  /*4180*/  LEA.HI.X.SX32 R41, R15, R89, 0x1, P3 ;  /* 0x000000590f297211 */ /* 0x000fe400018f0eff */
[----:B------:R-:W-:Y:S01]  /*4190*/  IADD3 R42, P3, PT, R56, R117, RZ ;  /* 0x00000075382a7210 */ /* 0x000fe20007f7e0ff */
[C---:B------:R-:W-:Y:S01]  /*41a0*/  IMAD R11, R214.reuse, 0x33, RZ ;  /* 0x00000033d60b7824 */ /* 0x040fe200078e02ff */
[----:B------:R-:W-:Y:S01]  /*41b0*/  LOP3.LUT R47, R47, 0x3, RZ, 0xc0, !PT ;  /* 0x000000032f2f7812 */ /* 0x000fe200078ec0ff */
[----:B------:R-:W-:Y:S01]  /*41c0*/  IMAD R48, R214, 0x68, RZ ;  /* 0x00000068d6307824 */ /* 0x000fe200078e02ff */
[----:B------:R-:W-:-:S02]  /*41d0*/  LEA.HI.X.SX32 R43, R9, R89, 0x1, P3 ;  /* 0x00000059092b7211 */ /* 0x000fc400018f0eff */
[----:B------:R-:W-:Y:S02]  /*41e0*/  IADD3 R44, P3, PT, R44, R117, RZ ;  /* 0x000000752c2c7210 */ /* 0x000fe40007f7e0ff */
[----:B------:R-:W-:Y:S01]  /*41f0*/  IADD3 R13, PT, PT, R47, R46, R45 ;  /* 0x0000002e2f0d7210 */ /* 0x000fe20007ffe02d */
[----:B------:R-:W-:Y:S01]  /*4200*/  IMAD R56, R214, 0x6a, RZ ;  /* 0x0000006ad6387824 */ /* 0x000fe200078e02ff */
[----:B------:R-:W-:Y:S02]  /*4210*/  LEA.HI.X.SX32 R45, R11, R89, 0x1, P3 ;  /* 0x000000590b2d7211 */ /* 0x000fe400018f0eff */
[----:B------:R-:W-:Y:S01]  /*4220*/  IADD3 R46, P3, PT, R48, R117, RZ ;  /* 0x00000075302e7210 */ /* 0x000fe20007f7e0ff */
[----:B------:R-:W-:Y:S01]  /*4230*/  IMAD R9, R214, 0x35, RZ ;  /* 0x00000035d6097824 */ /* 0x000fe200078e02ff */
[----:B------:R-:W-:Y:S02]  /*4240*/  LOP3.LUT R51, R51, 0x3, RZ, 0xc0, !PT ;  /* 0x0000000333337812 */ /* 0x000fe400078ec0ff */
[----:B------:R-:W-:-:S02]  /*4250*/  LEA.HI.X.SX32 R47, R12, R89, 0x1, P3 ;  /* 0x000000590c2f7211 */ /* 0x000fc400018f0eff */
[----:B------:R-:W-:Y:S02]  /*4260*/  LOP3.LUT R55, R55, 0x3, RZ, 0xc0, !PT ;  /* 0x0000000337377812 */ /* 0x000fe400078ec0ff */
[----:B------:R-:W-:Y:S02]  /*4270*/  IADD3 R48, P3, PT, R56, R117, RZ ;  /* 0x0000007538307210 */ /* 0x000fe40007f7e0ff */
        /* <DEDUP_REMOVED lines=9> */
[----:B------:R-:W-:Y:S01]  /*4310*/  IADD3 R52, P3, PT, R52, R117, RZ ;  /* 0x0000007534347210 */ /* 0x000fe20007f7e0ff */
[----:B------:R-:W-:Y:S01]  /*4320*/  IMAD R56, R214, 0x72, RZ ;  /* 0x00000072d6387824 */ /* 0x000fe200078e02ff */
[----:B------:R-:W-:Y:S02]  /*4330*/  IADD3 R113, PT, PT, R113, R57, R54 ;  /* 0x0000003971717210 */ /* 0x000fe40007ffe036 */
[----:B------:R-:W-:Y:S02]  /*4340*/  LEA.HI.X.SX32 R53, R9, R89, 0x1, P3 ;  /* 0x0000005909357211 */ /* 0x000fe400018f0eff */
[----:B------:R-:W-:Y:S01]  /*4350*/  IADD3 R54, P3, PT, R12, R117, RZ ;  /* 0x000000750c367210 */ /* 0x000fe20007f7e0ff */
[----:B------:R-:W-:Y:S01]  /*4360*/  IMAD R7, R214, 0x39, RZ ;  /* 0x00000039d6077824 */ /* 0x000fe200078e02ff */
[----:B------:R-:W-:Y:S01]  /*4370*/  LOP3.LUT R16, R16, 0x3, RZ, 0xc0, !PT ;  /* 0x0000000310107812 */ /* 0x000fe200078ec0ff */
[----:B------:R-:W-:Y:S01]  /*4380*/  IMAD R12, R214, 0x74, RZ ;  /* 0x00000074d60c7824 */ /* 0x000fe200078e02ff */
[----:B------:R-:W-:-:S02]  /*4390*/  LOP3.LUT R13, R13, 0xf, RZ, 0xc0, !PT ;  /* 0x0000000f0d0d7812 */ /* 0x000fc400078ec0ff */
[----:B------:R-:W-:Y:S02]  /*43a0*/  LEA.HI.X.SX32 R55, R8, R89, 0x1, P3 ;  /* 0x0000005908377211 */ /* 0x000fe400018f0eff */
[----:B------:R-:W-:Y:S02]  /*43b0*/  IADD3 R56, P3, PT, R56, R117, RZ ;  /* 0x0000007538387210 */ /* 0x000fe40007f7e0ff */
[----:B------:R-:W-:Y:S01]  /*43c0*/  IADD3 R16, PT, PT, R16, R159, R116 ;  /* 0x0000009f10107210 */ /* 0x000fe20007ffe074 */
[----:B------:R-:W-:Y:S01]  /*43d0*/  IMAD R116, R14, 0x10, R13 ;  /* 0x000000100e747824 */ /* 0x000fe200078e020d */
[----:B------:R-:W-:Y:S01]  /*43e0*/  LEA.HI.X.SX32 R57, R7, R89, 0x1, P3 ;  /* 0x0000005907397211 */ /* 0x000fe200018f0eff */
[----:B------:R-:W-:Y:S01]  /*43f0*/  IMAD R14, R214, 0x76, RZ ;  /* 0x00000076d60e7824 */ /* 0x000fe200078e02ff */
[----:B------:R-:W-:Y:S01]  /*4400*/  IADD3 R12, P3, PT, R12, R117, RZ ;  /* 0x000000750c0c7210 */ /* 0x000fe20007f7e0ff */
[----:B------:R-:W-:Y:S01]  /*4410*/  IMAD R7, R214, 0x3b, RZ ;  /* 0x0000003bd6077824 */ /* 0x000fe200078e02ff */
[----:B------:R-:W-:Y:S01]  /*4420*/  LOP3.LUT R16, R16, 0xf, RZ, 0xc0, !PT ;  /* 0x0000000f10107812 */ /* 0x000fe200078ec0ff */
[----:B------:R-:W-:Y:S01]  /*4430*/  IMAD R8, R214, 0x78, RZ ;  /* 0x00000078d6087824 */ /* 0x000fe200078e02ff */
[----:B------:R-:W-:-:S02]  /*4440*/  LEA.HI.X.SX32 R13, R6, R89, 0x1, P3 ;  /* 0x00000059060d7211 */ /* 0x000fc400018f0eff */
[----:B------:R-:W-:Y:S01]  /*4450*/  IADD3 R14, P3, PT, R14, R117, RZ ;  /* 0x000000750e0e7210 */ /* 0x000fe20007f7e0ff */
[----:B------:R-:W-:Y:S02]  /*4460*/  IMAD R124, R113, 0x10, R16 ;  /* 0x00000010717c7824 */ /* 0x000fe400078e0210 */
[----:B------:R-:W-:Y:S01]  /*4470*/  IMAD R6, R214, 0x7a, RZ ;  /* 0x0000007ad6067824 */ /* 0x000fe200078e02ff */
[----:B------:R-:W-:Y:S02]  /*4480*/  LEA.HI.X.SX32 R15, R7, R89, 0x1, P3 ;  /* 0x00000059070f7211 */ /* 0x000fe400018f0eff */
[----:B------:R-:W-:Y:S01]  /*4490*/  IADD3 R16, P3, PT, R8, R117, RZ ;  /* 0x0000007508107210 */ /* 0x000fe20007f7e0ff */
[----:B------:R-:W-:Y:S02]  /*44a0*/  IMAD.SHL.U32 R7, R17, 0x100, RZ ;  /* 0x0000010011077824 */ /* 0x000fe400078e00ff */
[----:B------:R-:W-:Y:S01]  /*44b0*/  IMAD R9, R214, 0x3d, RZ ;  /* 0x0000003dd6097824 */ /* 0x000fe200078e02ff */
[----:B------:R-:W-:Y:S01]  /*44c0*/  LEA.HI.X.SX32 R17, R112, R89, 0x1, P3 ;  /* 0x0000005970117211 */ /* 0x000fe200018f0eff */
[----:B------:R-:W-:Y:S01]  /*44d0*/  IMAD R8, R214, 0x7c, RZ ;  /* 0x0000007cd6087824 */ /* 0x000fe200078e02ff */
[----:B------:R-:W-:Y:S01]  /*44e0*/  IADD3 R6, P3, PT, R6, R117, RZ ;  /* 0x0000007506067210 */ /* 0x000fe20007f7e0ff */
[----:B------:R-:W-:Y:S01]  /*44f0*/  IMAD.SHL.U32 R113, R11, 0x100, RZ ;  /* 0x000001000b717824 */ /* 0x000fe200078e00ff */
[----:B------:R-:W-:-:S02]  /*4500*/  LOP3.LUT R11, R7, 0xf00, RZ, 0xe2, !PT ;  /* 0x00000f00070b7812 */ /* 0x000fc400078ee2ff */
[----:B------:R-:W-:Y:S02]  /*4510*/  LEA.HI.X.SX32 R7, R9, R89, 0x1, P3 ;  /* 0x0000005909077211 */ /* 0x000fe400018f0eff */
[----:B------:R-:W-:Y:S02]  /*4520*/  IADD3 R8, P3, PT, R8, R117, RZ ;  /* 0x0000007508087210 */ /* 0x000fe40007f7e0ff */
[----:B------:R-:W-:Y:S01]  /*4530*/  LOP3.LUT R112, R113, 0xf00, RZ, 0xe2, !PT ;  /* 0x00000f0071707812 */ /* 0x000fe200078ee2ff */
[----:B------:R-:W-:Y:S01]  /*4540*/  IMAD R113, R10, 0x1000, R11 ;  /* 0x000010000a717824 */ /* 0x000fe200078e020b */
[----:B------:R-:W-:Y:S01]  /*4550*/  LEA.HI.X.SX32 R9, R96, R89, 0x1, P3 ;  /* 0x0000005960097211 */ /* 0x000fe200018f0eff */
[----:B------:R-:W-:Y:S01]  /*4560*/  IMAD R11, R214, 0x3f, RZ ;  /* 0x0000003fd60b7824 */ /* 0x000fe200078e02ff */
[----:B------:R-:W-:Y:S01]  /*4570*/  IADD3 R10, P3, PT, R158, R117, RZ ;  /* 0x000000759e0a7210 */ /* 0x000fe20007f7e0ff */
[----:B------:R-:W-:Y:S01]  /*4580*/  IMAD R119, R119, 0x1000, R112 ;  /* 0x0000100077777824 */ /* 0x000fe200078e0270 */
[----:B------:R-:W-:Y:S01]  /*4590*/  LOP3.LUT R116, R116, 0xff, RZ, 0xc0, !PT ;  /* 0x000000ff74747812 */ /* 0x000fe200078ec0ff */
[----:B------:R-:W-:Y:S01]  /*45a0*/  IMAD R112, R214, 0xd, RZ ;  /* 0x0000000dd6707824 */ /* 0x000fe200078e02ff */
[----:B------:R-:W-:-:S02]  /*45b0*/  LOP3.LUT R124, R124, 0xff, RZ, 0xc0, !PT ;  /* 0x000000ff7c7c7812 */ /* 0x000fc400078ec0ff */
[----:B------:R-:W-:Y:S02]  /*45c0*/  LEA.HI.X.SX32 R11, R11, R89, 0x1, P3 ;  /* 0x000000590b0b7211 */ /* 0x000fe400018f0eff */
[----:B------:R-:W-:Y:S01]  /*45d0*/  IADD3 R158, P3, PT, R88, R117, RZ ;  /* 0x00000075589e7210 */ /* 0x000fe20007f7e0ff */
[----:B------:R-:W-:Y:S02]  /*45e0*/  IMAD.IADD R88, R113, 0x1, R116 ;  /* 0x0000000171587824 */ /* 0x000fe400078e0274 */
[----:B------:R-:W-:Y:S01]  /*45f0*/  IMAD.IADD R119, R119, 0x1, R124 ;  /* 0x0000000177777824 */ /* 0x000fe200078e027c */
[----:B------:R-:W-:Y:S01]  /*4600*/  LEA.HI.X.SX32 R159, R112, R89, 0x1, P3 ;  /* 0x00000059709f7211 */ /* 0x000fe200018f0eff */
[C---:B------:R-:W-:Y:S01]  /*4610*/  IMAD.SHL.U32 R113, R214.reuse, 0x8, RZ ;  /* 0x00000008d6717824 */ /* 0x040fe200078e00ff */
[----:B------:R-:W-:Y:S02]  /*4620*/  LEA R116, P3, R214, R117, 0x4 ;  /* 0x00000075d6747211 */ /* 0x000fe400078620ff */
[----:B------:R-:W-:-:S02]  /*4630*/  SHF.R.U32.HI R95, RZ, 0x1, R95 ;  /* 0x00000001ff5f7819 */ /* 0x000fc4000001165f */
[--C-:B------:R-:W-:Y:S02]  /*4640*/  PRMT R160, R88, 0x5410, R119.reuse ;  /* 0x0000541058a07816 */ /* 0x100fe40000000077 */
[----:B------:R-:W-:Y:S02]  /*4650*/  PRMT R119, RZ, 0x7610, R119 ;  /* 0x00007610ff777816 */ /* 0x000fe40000000077 */
[----:B------:R-:W-:Y:S02]  /*4660*/  LEA.HI.X.SX32 R117, R113, R89, 0x1, P3 ;  /* 0x0000005971757211 */ /* 0x000fe400018f0eff */
[----:B------:R-:W-:Y:S02]  /*4670*/  LOP3.LUT P3, RZ, R95, 0x1, RZ, 0xc0, !PT ;  /* 0x000000015fff7812 */ /* 0x000fe4000786c0ff */
[----:B------:R-:W-:Y:S01]  /*4680*/  SHF.R.U64 R88, R160, 0x1f, RZ ;  /* 0x0000001fa0587819 */ /* 0x000fe200000012ff */
[----:B------:R-:W5:Y:S01]  /*4690*/  @!P4 LDG.E.U16 R119, desc[UR22][R158.64] ;  /* 0x000000169e77c981 */ /* 0x000f62000c1e1500 */
[----:B------:R-:W-:-:S02]  /*46a0*/  PRMT R89, RZ, 0x7610, R89 ;  /* 0x00007610ff597816 */ /* 0x000fc40000000059 */
[----:B------:R-:W-:Y:S02]  /*46b0*/  LOP3.LUT P4, RZ, R88, 0x1, RZ, 0xc0, !PT ;  /* 0x0000000158ff7812 */ /* 0x000fe4000788c0ff */
[----:B------:R-:W-:Y:S02]  /*46c0*/  PRMT R124, RZ, 0x7610, R124 ;  /* 0x00007610ff7c7816 */ /* 0x000fe4000000007c */
[C---:B------:R-:W-:Y:S02]  /*46d0*/  SHF.R.U64 R95, R160.reuse, 0x1d, RZ ;  /* 0x0000001da05f7819 */ /* 0x040fe400000012ff */
[C---:B------:R-:W-:Y:S01]  /*46e0*/  SHF.R.U64 R88, R160.reuse, 0x1e, RZ ;  /* 0x0000001ea0587819 */ /* 0x040fe200000012ff */
[----:B------:R-:W5:Y:S01]  /*46f0*/  @P3 LDG.E.U16 R89, desc[UR22][R70.64] ;  /* 0x0000001646593981 */ /* 0x000f62000c1e1500 */
[----:B------:R-:W-:Y:S02]  /*4700*/  PRMT R96, RZ, 0x7610, R96 ;  /* 0x00007610ff607816 */ /* 0x000fe40000000060 */
[----:B------:R-:W-:Y:S01]  /*4710*/  LOP3.LUT P3, RZ, R95, 0x1, RZ, 0xc0, !PT ;  /* 0x000000015fff7812 */ /* 0x000fe2000786c0ff */
[----:B------:R1:W5:Y:S01]  /*4720*/  @!P5 LDG.E.U16 R124, desc[UR22][R116.64] ;  /* 0x00000016747cd981 */ /* 0x000362000c1e1500 */
[----:B------:R-:W-:-:S02]  /*4730*/  SHF.R.U64 R95, R160, 0x1c, RZ ;  /* 0x0000001ca05f7819 */ /* 0x000fc400000012ff */
[----:B------:R-:W-:Y:S01]  /*4740*/  LOP3.LUT P6, RZ, R88, 0x1, RZ, 0xc0, !PT ;  /* 0x0000000158ff7812 */ /* 0x000fe200078cc0ff */
[----:B------:R-:W5:Y:S01]  /*4750*/  @P4 LDG.E.U16 R96, desc[UR22][R66.64] ;  /* 0x0000001642604981 */ /* 0x000f62000c1e1500 */
[----:B------:R-:W-:Y:S02]  /*4760*/  PRMT R88, RZ, 0x7610, R88 ;  /* 0x00007610ff587816 */ /* 0x000fe40000000058 */
[----:B------:R-:W-:Y:S02]  /*4770*/  LOP3.LUT P5, RZ, R95, 0x1, RZ, 0xc0, !PT ;  /* 0x000000015fff7812 */ /* 0x000fe400078ac0ff */
[----:B-1----:R-:W-:Y:S02]  /*4780*/  SHF.R.U64 R116, R160, 0x1b, RZ ;  /* 0x0000001ba0747819 */ /* 0x002fe400000012ff */
[----:B------:R1:W5:Y:S01]  /*4790*/  @!P2 LDG.E.U16 R88, desc[UR22][R72.64] ;  /* 0x000000164858a981 */ /* 0x000362000c1e1500 */
[----:B------:R-:W-:Y:S02]  /*47a0*/  PRMT R71, RZ, 0x7610, R71 ;  /* 0x00007610ff477816 */ /* 0x000fe40000000047 */
[----:B------:R-:W-:-:S02]  /*47b0*/  LOP3.LUT P4, RZ, R116, 0x1, RZ, 0xc0, !PT ;  /* 0x0000000174ff7812 */ /* 0x000fc4000788c0ff */
[----:B------:R-:W-:Y:S02]  /*47c0*/  SHF.R.U64 R116, R160, 0x1a, RZ ;  /* 0x0000001aa0747819 */ /* 0x000fe400000012ff */
[----:B------:R-:W-:Y:S01]  /*47d0*/  PRMT R95, RZ, 0x7610, R95 ;  /* 0x00007610ff5f7816 */ /* 0x000fe2000000005f */
[----:B------:R-:W5:Y:S01]  /*47e0*/  @P3 LDG.E.U16 R71, desc[UR22][R62.64] ;  /* 0x000000163e473981 */ /* 0x000f62000c1e1500 */
[----:B------:R-:W-:Y:S02]  /*47f0*/  LOP3.LUT P2, RZ, R116, 0x1, RZ, 0xc0, !PT ;  /* 0x0000000174ff7812 */ /* 0x000fe4000784c0ff */
[----:B-1----:R-:W-:Y:S02]  /*4800*/  SHF.R.U64 R72, R160, 0x19, RZ ;  /* 0x00000019a0487819 */ /* 0x002fe400000012ff */
[----:B------:R-:W-:Y:S01]  /*4810*/  PRMT R70, RZ, 0x7610, R70 ;  /* 0x00007610ff467816 */ /* 0x000fe20000000046 */
[----:B------:R1:W5:Y:S01]  /*4820*/  @P6 LDG.E.U16 R95, desc[UR22][R68.64] ;  /* 0x00000016445f6981 */ /* 0x000362000c1e1500 */
[----:B------:R-:W-:-:S02]  /*4830*/  PRMT R67, RZ, 0x7610, R67 ;  /* 0x00007610ff437816 */ /* 0x000fc40000000043 */
[----:B------:R-:W-:Y:S02]  /*4840*/  LOP3.LUT P3, RZ, R72, 0x1, RZ, 0xc0, !PT ;  /* 0x0000000148ff7812 */ /* 0x000fe4000786c0ff */
[C---:B------:R-:W-:Y:S01]  /*4850*/  SHF.R.U64 R72, R160.reuse, 0x18, RZ ;  /* 0x00000018a0487819 */ /* 0x040fe200000012ff */
[----:B------:R2:W5:Y:S01]  /*4860*/  @P5 LDG.E.U16 R70, desc[UR22][R64.64] ;  /* 0x0000001640465981 */ /* 0x000562000c1e1500 */
[----:B------:R-:W-:Y:S02]  /*4870*/  PRMT R66, RZ, 0x7610, R66 ;  /* 0x00007610ff427816 */ /* 0x000fe40000000042 */
[----:B-1----:R-:W-:Y:S01]  /*4880*/  SHF.R.U64 R68, R160, 0x17, RZ ;  /* 0x00000017a0447819 */ /* 0x002fe200000012ff */
[----:B------:R1:W5:Y:S01]  /*4890*/  @P4 LDG.E.U16 R67, desc[UR22][R58.64] ;  /* 0x000000163a434981 */ /* 0x000362000c1e1500 */
[----:B------:R-:W-:Y:S02]  /*48a0*/  LOP3.LUT P5, RZ, R72, 0x1, RZ, 0xc0, !PT ;  /* 0x0000000148ff7812 */ /* 0x000fe400078ac0ff */
[----:B------:R-:W-:Y:S01]  /*48b0*/  LOP3.LUT P4, RZ, R68, 0x1, RZ, 0xc0, !PT ;  /* 0x0000000144ff7812 */ /* 0x000fe2000788c0ff */
[----:B------:R3:W5:Y:S01]  /*48c0*/  @P2 LDG.E.U16 R66, desc[UR22][R60.64] ;  /* 0x000000163c422981 */ /* 0x000762000c1e1500 */
[----:B------:R-:W-:-:S02]  /*48d0*/  SHF.R.U64 R68, R160, 0x16, RZ ;  /* 0x00000016a0447819 */ /* 0x000fc400000012ff */
[----:B------:R-:W-:Y:S02]  /*48e0*/  PRMT R63, RZ, 0x7610, R63 ;  /* 0x00007610ff3f7816 */ /* 0x000fe4000000003f */
[----:B--2---:R-:W-:Y:S02]  /*48f0*/  SHF.R.U64 R64, R160, 0x15, RZ ;  /* 0x00000015a0407819 */ /* 0x004fe400000012ff */
[----:B------:R-:W-:Y:S02]  /*4900*/  LOP3.LUT P2, RZ, R68, 0x1, RZ, 0xc0, !PT ;  /* 0x0000000144ff7812 */ /* 0x000fe4000784c0ff */
[----:B------:R-:W-:Y:S01]  /*4910*/  PRMT R62, RZ, 0x7610, R62 ;  /* 0x00007610ff3e7816 */ /* 0x000fe2000000003e */
[----:B------:R2:W5:Y:S01]  /*4920*/  @P3 LDG.E.U16 R63, desc[UR22][R18.64] ;  /* 0x00000016123f3981 */ /* 0x000562000c1e1500 */
[----:B-1----:R-:W-:Y:S02]  /*4930*/  PRMT R58, RZ, 0x7610, R58 ;  /* 0x00007610ff3a7816 */ /* 0x002fe4000000003a */
[----:B------:R-:W-:-:S02]  /*4940*/  LOP3.LUT P3, RZ, R64, 0x1, RZ, 0xc0, !PT ;  /* 0x0000000140ff7812 */ /* 0x000fc4000786c0ff */
[C---:B------:R-:W-:Y:S01]  /*4950*/  SHF.R.U64 R64, R160.reuse, 0x14, RZ ;  /* 0x00000014a0407819 */ /* 0x040fe200000012ff */
[----:B------:R-:W5:Y:S01]  /*4960*/  @P5 LDG.E.U16 R62, desc[UR22][R20.64] ;  /* 0x00000016143e5981 */ /* 0x000f62000c1e1500 */
[----:B---3--:R-:W-:Y:S02]  /*4970*/  SHF.R.U64 R60, R160, 0x13, RZ ;  /* 0x00000013a03c7819 */ /* 0x008fe400000012ff */
[----:B------:R-:W-:Y:S01]  /*4980*/  PRMT R59, RZ, 0x7610, R59 ;  /* 0x00007610ff3b7816 */ /* 0x000fe2000000003b */
[----:B------:R-:W5:Y:S01]  /*4990*/  @P4 LDG.E.U16 R58, desc[UR22][R22.64] ;  /* 0x00000016163a4981 */ /* 0x000f62000c1e1500 */
[----:B------:R-:W-:Y:S02]  /*49a0*/  LOP3.LUT P5, RZ, R64, 0x1, RZ, 0xc0, !PT ;  /* 0x0000000140ff7812 */ /* 0x000fe400078ac0ff */
[----:B------:R-:W-:Y:S02]  /*49b0*/  LOP3.LUT P4, RZ, R60, 0x1, RZ, 0xc0, !PT ;  /* 0x000000013cff7812 */ /* 0x000fe4000788c0ff */
[----:B------:R-:W-:Y:S01]  /*49c0*/  SHF.R.U64 R61, R160, 0x12, RZ ;  /* 0x00000012a03d7819 */ /* 0x000fe200000012ff */
[----:B------:R-:W5:Y:S01]  /*49d0*/  @P2 LDG.E.U16 R59, desc[UR22][R24.64] ;  /* 0x00000016183b2981 */ /* 0x000f62000c1e1500 */
[----:B------:R-:W-:-:S02]  /*49e0*/  PRMT R60, RZ, 0x7610, R60 ;  /* 0x00007610ff3c7816 */ /* 0x000fc4000000003c */
[----:B--2---:R-:W-:Y:S02]  /*49f0*/  SHF.R.U64 R18, R160, 0x11, RZ ;  /* 0x00000011a0127819 */ /* 0x004fe400000012ff */
[----:B------:R-:W-:Y:S02]  /*4a00*/  LOP3.LUT P2, RZ, R61, 0x1, RZ, 0xc0, !PT ;  /* 0x000000013dff7812 */ /* 0x000fe4000784c0ff */
[----:B------:R-:W-:Y:S01]  /*4a10*/  PRMT R61, RZ, 0x7610, R61 ;  /* 0x00007610ff3d7816 */ /* 0x000fe2000000003d */
[----:B------:R1:W5:Y:S01]  /*4a20*/  @P3 LDG.E.U16 R60, desc[UR22][R26.64] ;  /* 0x000000161a3c3981 */ /* 0x000362000c1e1500 */
[----:B------:R-:W-:Y:S02]  /*4a30*/  LOP3.LUT P3, RZ, R18, 0x1, RZ, 0xc0, !PT ;  /* 0x0000000112ff7812 */ /* 0x000fe4000786c0ff */
[----:B------:R-:W-:Y:S02]  /*4a40*/  SHF.R.U64 R18, R160, 0x10, RZ ;  /* 0x00000010a0127819 */ /* 0x000fe400000012ff */
[----:B------:R-:W-:Y:S01]  /*4a50*/  PRMT R64, RZ, 0x7610, R64 ;  /* 0x00007610ff407816 */ /* 0x000fe20000000040 */
[----:B------:R2:W5:Y:S01]  /*4a60*/  @P5 LDG.E.U16 R61, desc[UR22][R28.64] ;  /* 0x000000161c3d5981 */ /* 0x000562000c1e1500 */
[----:B------:R-:W-:-:S02]  /*4a70*/  LOP3.LUT P5, RZ, R18, 0x1, RZ, 0xc0, !PT ;  /* 0x0000000112ff7812 */ /* 0x000fc400078ac0ff */
[----:B------:R-:W-:Y:S02]  /*4a80*/  SHF.R.U64 R18, R160, 0xf, RZ ;  /* 0x0000000fa0127819 */ /* 0x000fe400000012ff */
[----:B------:R-:W-:Y:S01]  /*4a90*/  PRMT R65, RZ, 0x7610, R65 ;  /* 0x00007610ff417816 */ /* 0x000fe20000000041 */
[----:B------:R3:W5:Y:S01]  /*4aa0*/  @P4 LDG.E.U16 R64, desc[UR22][R30.64] ;  /* 0x000000161e404981 */ /* 0x000762000c1e1500 */
[----:B------:R-:W-:Y:S02]  /*4ab0*/  LOP3.LUT P4, RZ, R18, 0x1, RZ, 0xc0, !PT ;  /* 0x0000000112ff7812 */ /* 0x000fe4000788c0ff */
[----:B------:R-:W-:Y:S02]  /*4ac0*/  SHF.R.U64 R18, R160, 0xe, RZ ;  /* 0x0000000ea0127819 */ /* 0x000fe400000012ff */
[----:B-1----:R-:W-:Y:S01]  /*4ad0*/  PRMT R27, RZ, 0x7610, R27 ;  /* 0x00007610ff1b7816 */ /* 0x002fe2000000001b */
[----:B------:R1:W5:Y:S01]  /*4ae0*/  @P2 LDG.E.U16 R65, desc[UR22][R32.64] ;  /* 0x0000001620412981 */ /* 0x000362000c1e1500 */
[----:B------:R-:W-:-:S02]  /*4af0*/  LOP3.LUT P2, RZ, R18, 0x1, RZ, 0xc0, !PT ;  /* 0x0000000112ff7812 */ /* 0x000fc4000784c0ff */
[----:B------:R-:W-:Y:S02]  /*4b00*/  SHF.R.U64 R18, R160, 0xd, RZ ;  /* 0x0000000da0127819 */ /* 0x000fe400000012ff */
[----:B--2---:R-:W-:Y:S01]  /*4b10*/  PRMT R28, RZ, 0x7610, R28 ;  /* 0x00007610ff1c7816 */ /* 0x004fe2000000001c */
[----:B------:R2:W5:Y:S01]  /*4b20*/  @P3 LDG.E.U16 R27, desc[UR22][R34.64] ;  /* 0x00000016221b3981 */ /* 0x000562000c1e1500 */
[----:B------:R-:W-:Y:S02]  /*4b30*/  LOP3.LUT P3, RZ, R18, 0x1, RZ, 0xc0, !PT ;  /* 0x0000000112ff7812 */ /* 0x000fe4000786c0ff */
[----:B------:R-:W-:Y:S02]  /*4b40*/  SHF.R.U64 R18, R160, 0xc, RZ ;  /* 0x0000000ca0127819 */ /* 0x000fe400000012ff */
[----:B------:R-:W-:Y:S01]  /*4b50*/  PRMT R29, RZ, 0x7610, R29 ;  /* 0x00007610ff1d7816 */ /* 0x000fe2000000001d */
[----:B------:R4:W5:Y:S01]  /*4b60*/  @P5 LDG.E.U16 R28, desc[UR22][R36.64] ;  /* 0x00000016241c5981 */ /* 0x000962000c1e1500 */
[----:B------:R-:W-:-:S02]  /*4b70*/  LOP3.LUT P5, RZ, R18, 0x1, RZ, 0xc0, !PT ;  /* 0x0000000112ff7812 */ /* 0x000fc400078ac0ff */
[----:B------:R-:W-:Y:S02]  /*4b80*/  SHF.R.U64 R18, R160, 0xb, RZ ;  /* 0x0000000ba0127819 */ /* 0x000fe400000012ff */
[----:B---3--:R-:W-:Y:S01]  /*4b90*/  PRMT R30, RZ, 0x7610, R30 ;  /* 0x00007610ff1e7816 */ /* 0x008fe2000000001e */
[----:B------:R3:W5:Y:S01]  /*4ba0*/  @P4 LDG.E.U16 R29, desc[UR22][R38.64] ;  /* 0x00000016261d4981 */ /* 0x000762000c1e1500 */
[----:B------:R-:W-:Y:S02]  /*4bb0*/  LOP3.LUT P4, RZ, R18, 0x1, RZ, 0xc0, !PT ;  /* 0x0000000112ff7812 */ /* 0x000fe4000788c0ff */
[----:B------:R-:W-:Y:S02]  /*4bc0*/  SHF.R.U64 R18, R160, 0xa, RZ ;  /* 0x0000000aa0127819 */ /* 0x000fe400000012ff */
[----:B------:R-:W-:Y:S01]  /*4bd0*/  PRMT R31, RZ, 0x7610, R31 ;  /* 0x00007610ff1f7816 */ /* 0x000fe2000000001f */
[----:B------:R0:W5:Y:S01]  /*4be0*/  @P2 LDG.E.U16 R30, desc[UR22][R40.64] ;  /* 0x00000016281e2981 */ /* 0x000162000c1e1500 */
[----:B------:R-:W-:-:S02]  /*4bf0*/  LOP3.LUT P2, RZ, R18, 0x1, RZ, 0xc0, !PT ;  /* 0x0000000112ff7812 */ /* 0x000fc4000784c0ff */
[----:B------:R-:W-:Y:S02]  /*4c00*/  SHF.R.U64 R18, R160, 0x9, RZ ;  /* 0x00000009a0127819 */ /* 0x000fe400000012ff */
[----:B-1----:R-:W-:Y:S01]  /*4c10*/  PRMT R32, RZ, 0x7610, R32 ;  /* 0x00007610ff207816 */ /* 0x002fe20000000020 */
[----:B------:R1:W5:Y:S01]  /*4c20*/  @P3 LDG.E.U16 R31, desc[UR22][R42.64] ;  /* 0x000000162a1f3981 */ /* 0x000362000c1e1500 */
[----:B------:R-:W-:Y:S02]  /*4c30*/  LOP3.LUT P3, RZ, R18, 0x1, RZ, 0xc0, !PT ;  /* 0x0000000112ff7812 */ /* 0x000fe4000786c0ff */
[----:B------:R-:W-:Y:S02]  /*4c40*/  SHF.R.U64 R18, R160, 0x8, RZ ;  /* 0x00000008a0127819 */ /* 0x000fe400000012ff */
[----:B------:R-:W-:Y:S01]  /*4c50*/  PRMT R33, RZ, 0x7610, R33 ;  /* 0x00007610ff217816 */ /* 0x000fe20000000021 */
[----:B------:R0:W5:Y:S01]  /*4c60*/  @P5 LDG.E.U16 R32, desc[UR22][R44.64] ;  /* 0x000000162c205981 */ /* 0x000162000c1e1500 */
[----:B------:R-:W-:-:S02]  /*4c70*/  LOP3.LUT P5, RZ, R18, 0x1, RZ, 0xc0, !PT ;  /* 0x0000000112ff7812 */ /* 0x000fc400078ac0ff */
[----:B------:R-:W-:Y:S02]  /*4c80*/  SHF.R.U64 R18, R160, 0x7, RZ ;  /* 0x00000007a0127819 */ /* 0x000fe400000012ff */
[----:B--2---:R-:W-:Y:S01]  /*4c90*/  PRMT R34, RZ, 0x7610, R34 ;  /* 0x00007610ff227816 */ /* 0x004fe20000000022 */
[----:B------:R-:W5:Y:S01]  /*4ca0*/  @P4 LDG.E.U16 R33, desc[UR22][R46.64] ;  /* 0x000000162e214981 */ /* 0x000f62000c1e1500 */
[----:B------:R-:W-:Y:S02]  /*4cb0*/  LOP3.LUT P4, RZ, R18, 0x1, RZ, 0xc0, !PT ;  /* 0x0000000112ff7812 */ /* 0x000fe4000788c0ff */
[----:B------:R-:W-:Y:S02]  /*4cc0*/  SHF.R.U64 R18, R160, 0x6, RZ ;  /* 0x00000006a0127819 */ /* 0x000fe400000012ff */
[----:B------:R-:W-:Y:S01]  /*4cd0*/  PRMT R35, RZ, 0x7610, R35 ;  /* 0x00007610ff237816 */ /* 0x000fe20000000023 */
[----:B------:R2:W5:Y:S01]  /*4ce0*/  @P2 LDG.E.U16 R34, desc[UR22][R48.64] ;  /* 0x0000001630222981 */ /* 0x000562000c1e1500 */
[----:B------:R-:W-:-:S02]  /*4cf0*/  LOP3.LUT P2, RZ, R18, 0x1, RZ, 0xc0, !PT ;  /* 0x0000000112ff7812 */ /* 0x000fc4000784c0ff */
[----:B------:R-:W-:Y:S02]  /*4d00*/  SHF.R.U64 R18, R160, 0x5, RZ ;  /* 0x00000005a0127819 */ /* 0x000fe400000012ff */
[----:B----4-:R-:W-:Y:S01]  /*4d10*/  PRMT R36, RZ, 0x7610, R36 ;  /* 0x00007610ff247816 */ /* 0x010fe20000000024 */
[----:B------:R-:W5:Y:S01]  /*4d20*/  @P3 LDG.E.U16 R35, desc[UR22][R50.64] ;  /* 0x0000001632233981 */ /* 0x000f62000c1e1500 */
[----:B------:R-:W-:Y:S02]  /*4d30*/  LOP3.LUT P3, RZ, R18, 0x1, RZ, 0xc0, !PT ;  /* 0x0000000112ff7812 */ /* 0x000fe4000786c0ff */
[----:B------:R-:W-:Y:S02]  /*4d40*/  SHF.R.U64 R18, R160, 0x4, RZ ;  /* 0x00000004a0127819 */ /* 0x000fe400000012ff */
[----:B------:R-:W-:Y:S01]  /*4d50*/  PRMT R37, RZ, 0x7610, R37 ;  /* 0x00007610ff257816 */ /* 0x000fe20000000025 */
[----:B------:R-:W5:Y:S01]  /*4d60*/  @P5 LDG.E.U16 R36, desc[UR22][R52.64] ;  /* 0x0000001634245981 */ /* 0x000f62000c1e1500 */
[----:B------:R-:W-:-:S02]  /*4d70*/  LOP3.LUT P5, RZ, R18, 0x1, RZ, 0xc0, !PT ;  /* 0x0000000112ff7812 */ /* 0x000fc400078ac0ff */
[----:B------:R-:W-:Y:S02]  /*4d80*/  SHF.R.U64 R18, R160, 0x3, RZ ;  /* 0x00000003a0127819 */ /* 0x000fe400000012ff */
[----:B---3--:R-:W-:Y:S01]  /*4d90*/  PRMT R38, RZ, 0x7610, R38 ;  /* 0x00007610ff267816 */ /* 0x008fe20000000026 */
[----:B------:R3:W5:Y:S01]  /*4da0*/  @P4 LDG.E.U16 R37, desc[UR22][R54.64] ;  /* 0x0000001636254981 */ /* 0x000762000c1e1500 */
[----:B------:R-:W-:Y:S02]  /*4db0*/  PRMT R39, RZ, 0x7610, R39 ;  /* 0x00007610ff277816 */ /* 0x000fe40000000027 */
[----:B------:R-:W-:Y:S02]  /*4dc0*/  LOP3.LUT P4, RZ, R18, 0x1, RZ, 0xc0, !PT ;  /* 0x0000000112ff7812 */ /* 0x000fe4000788c0ff */
[C---:B------:R-:W-:Y:S01]  /*4dd0*/  SHF.R.U64 R18, R160.reuse, 0x2, RZ ;  /* 0x00000002a0127819 */ /* 0x040fe200000012ff */
[----:B------:R-:W5:Y:S01]  /*4de0*/  @P2 LDG.E.U16 R38, desc[UR22][R56.64] ;  /* 0x0000001638262981 */ /* 0x000f62000c1e1500 */
[----:B------:R-:W-:-:S02]  /*4df0*/  SHF.R.U64 R160, R160, 0x1, RZ ;  /* 0x00000001a0a07819 */ /* 0x000fc400000012ff */
[----:B------:R-:W-:Y:S01]  /*4e00*/  LOP3.LUT P2, RZ, R18, 0x1, RZ, 0xc0, !PT ;  /* 0x0000000112ff7812 */ /* 0x000fe2000784c0ff */
[----:B------:R-:W5:Y:S01]  /*4e10*/  @P3 LDG.E.U16 R39, desc[UR22][R12.64] ;  /* 0x000000160c273981 */ /* 0x000f62000c1e1500 */
[----:B------:R-:W-:Y:S02]  /*4e20*/  LOP3.LUT P3, RZ, R160, 0x1, RZ, 0xc0, !PT ;  /* 0x00000001a0ff7812 */ /* 0x000fe4000786c0ff */
[----:B0-----:R-:W-:Y:S02]  /*4e30*/  PRMT R41, RZ, 0x7610, R41 ;  /* 0x00007610ff297816 */ /* 0x001fe40000000029 */
[----:B------:R-:W-:Y:S02]  /*4e40*/  PRMT R171, RZ, 0x7610, R171 ;  /* 0x00007610ffab7816 */ /* 0x000fe400000000ab */
[----:B------:R-:W-:-:S05]  /*4e50*/  PRMT R172, RZ, 0x7610, R172 ;  /* 0x00007610ffac7816 */ /* 0x000fca00000000ac */
[----:B------:R-:W5:Y:S04]  /*4e60*/  @P2 LDG.E.U16 R41, desc[UR22][R6.64] ;  /* 0x0000001606292981 */ /* 0x000f68000c1e1500 */
[----:B------:R-:W5:Y:S04]  /*4e70*/  @P3 LDG.E.U16 R171, desc[UR22][R8.64] ;  /* 0x0000001608ab3981 */ /* 0x000f68000c1e1500 */
[----:B------:R-:W5:Y:S01]  /*4e80*/  @!P0 LDG.E.U16 R172, desc[UR22][R10.64] ;  /* 0x000000160aac8981 */ /* 0x000f62000c1e1500 */
[----:B------:R-:W-:Y:S02]  /*4e90*/  LOP3.LUT R116, R3, 0x3f, RZ, 0xc0, !PT ;  /* 0x0000003f03747812 */ /* 0x000fe400078ec0ff */
[----:B-1----:R-:W-:-:S03]  /*4ea0*/  PRMT R42, RZ, 0x7610, R42 ;  /* 0x00007610ff2a7816 */ /* 0x002fc6000000002a */
[----:B------:R-:W-:Y:S02]  /*4eb0*/  IMAD R18, R116, R215, RZ ;  /* 0x000000d774127224 */ /* 0x000fe400078e02ff */
[----:B------:R-:W-:Y:S01]  /*4ec0*/  IMAD R125, R125, UR4, RZ ;  /* 0x000000047d7d7c24 */ /* 0x000fe2000f8e02ff */
[----:B------:R-:W5:Y:S01]  /*4ed0*/  @P5 LDG.E.U16 R42, desc[UR22][R14.64] ;  /* 0x000000160e2a5981 */ /* 0x000f62000c1e1500 */
[----:B------:R-:W-:Y:S01]  /*4ee0*/  IMAD R135, R135, UR4, RZ ;  /* 0x0000000487877c24 */ /* 0x000fe2000f8e02ff */
[----:B------:R-:W-:Y:S02]  /*4ef0*/  LEA R22, P5, R18, UR14, 0x1 ;  /* 0x0000000e12167c11 */ /* 0x000fe4000f8a08ff */
[----:B------:R-:W-:Y:S01]  /*4f00*/  PRMT R40, RZ, 0x7610, R40 ;  /* 0x00007610ff287816 */ /* 0x000fe20000000028 */
[----:B------:R-:W-:Y:S01]  /*4f10*/  IMAD R136, R136, UR4, RZ ;  /* 0x0000000488887c24 */ /* 0x000fe2000f8e02ff */
[----:B------:R-:W-:Y:S01]  /*4f20*/  LEA.HI.X.SX32 R24, R18, UR15, 0x1, P5 ;  /* 0x0000000f12187c11 */ /* 0x000fe2000a8f0eff */
[----:B------:R-:W-:Y:S01]  /*4f30*/  IMAD R145, R145, UR4, RZ ;  /* 0x0000000491917c24 */ /* 0x000fe2000f8e02ff */
[-C--:B------:R-:W-:Y:S01]  /*4f40*/  LEA R45, P6, R125, R22.reuse, 0x1 ;  /* 0x000000167d2d7211 */ /* 0x080fe200078c08ff */
[----:B------:R-:W-:Y:S01]  /*4f50*/  IMAD R138, R138, UR4, RZ ;  /* 0x000000048a8a7c24 */ /* 0x000fe2000f8e02ff */
[----:B------:R-:W-:Y:S01]  /*4f60*/  LEA R166, P5, R135, R22, 0x1 ;  /* 0x0000001687a67211 */ /* 0x000fe200078a08ff */
[----:B------:R0:W5:Y:S01]  /*4f70*/  @P4 LDG.E.U16 R40, desc[UR22][R16.64] ;  /* 0x0000001610284981 */ /* 0x000162000c1e1500 */
[----:B------:R-:W-:Y:S01]  /*4f80*/  LEA.HI.X.SX32 R164, R125, R24, 0x1, P6 ;  /* 0x000000187da47211 */ /* 0x000fe200030f0eff */
[----:B------:R-:W-:Y:S01]  /*4f90*/  IMAD R140, R140, UR4, RZ ;  /* 0x000000048c8c7c24 */ /* 0x000fe2000f8e02ff */
[----:B------:R-:W-:Y:S01]  /*4fa0*/  LEA R167, P4, R136, R22, 0x1 ;  /* 0x0000001688a77211 */ /* 0x000fe200078808ff */
[----:B------:R-:W-:Y:S01]  /*4fb0*/  IMAD R153, R153, UR4, RZ ;  /* 0x0000000499997c24 */ /* 0x000fe2000f8e02ff */
[----:B------:R-:W-:Y:S01]  /*4fc0*/  LEA.HI.X.SX32 R169, R135, R24, 0x1, P5 ;  /* 0x0000001887a97211 */ /* 0x000fe200028f0eff */
[----:B------:R-:W-:Y:S01]  /*4fd0*/  IMAD R155, R155, UR4, RZ ;  /* 0x000000049b9b7c24 */ /* 0x000fe2000f8e02ff */
[----:B--2---:R-:W-:-:S02]  /*4fe0*/  LEA R48, P6, R145, R22, 0x1 ;  /* 0x0000001691307211 */ /* 0x004fc400078c08ff */
[----:B------:R-:W-:Y:S01]  /*4ff0*/  LEA R43, P5, R138, R22, 0x1 ;  /* 0x000000168a2b7211 */ /* 0x000fe200078a08ff */
[----:B------:R-:W-:Y:S01]  /*5000*/  IMAD R144, R144, UR4, RZ ;  /* 0x0000000490907c24 */ /* 0x000fe2000f8e02ff */
[-C--:B------:R-:W-:Y:S01]  /*5010*/  LEA.HI.X.SX32 R170, R136, R24.reuse, 0x1, P4 ;  /* 0x0000001888aa7211 */ /* 0x080fe200020f0eff */
[----:B------:R-:W-:Y:S01]  /*5020*/  IMAD R151, R151, UR4, RZ ;  /* 0x0000000497977c24 */ /* 0x000fe2000f8e02ff */
[----:B------:R-:W-:Y:S01]  /*5030*/  LEA.HI.X.SX32 R49, R145, R24, 0x1, P6 ;  /* 0x0000001891317211 */ /* 0x000fe200030f0eff */
[----:B------:R-:W-:Y:S01]  /*5040*/  IMAD R152, R152, UR4, RZ ;  /* 0x0000000498987c24 */ /* 0x000fe2000f8e02ff */
[----:B------:R-:W-:Y:S02]  /*5050*/  LEA R44, P4, R140, R22, 0x1 ;  /* 0x000000168c2c7211 */ /* 0x000fe400078808ff */
[----:B------:R-:W-:Y:S02]  /*5060*/  LEA.HI.X.SX32 R168, R138, R24, 0x1, P5 ;  /* 0x000000188aa87211 */ /* 0x000fe400028f0eff */
[----:B---3--:R-:W-:-:S02]  /*5070*/  LEA R54, P6, R153, R22, 0x1 ;  /* 0x0000001699367211 */ /* 0x008fc400078c08ff */
[----:B------:R-:W-:Y:S01]  /*5080*/  LEA R46, P5, R155, R22, 0x1 ;  /* 0x000000169b2e7211 */ /* 0x000fe200078a08ff */
[----:B0-----:R-:W-:Y:S01]  /*5090*/  IMAD R16, R157, UR4, RZ ;  /* 0x000000049d107c24 */ /* 0x001fe2000f8e02ff */
[-C--:B------:R-:W-:Y:S01]  /*50a0*/  LEA.HI.X.SX32 R165, R140, R24.reuse, 0x1, P4 ;  /* 0x000000188ca57211 */ /* 0x080fe200020f0eff */
[----:B------:R-:W-:Y:S01]  /*50b0*/  IMAD R130, R130, UR4, RZ ;  /* 0x0000000482827c24 */ /* 0x000fe2000f8e02ff */
[----:B------:R-:W-:Y:S01]  /*50c0*/  LEA.HI.X.SX32 R55, R153, R24, 0x1, P6 ;  /* 0x0000001899377211 */ /* 0x000fe200030f0eff */
[----:B------:R-:W-:Y:S01]  /*50d0*/  IMAD R128, R128, UR4, RZ ;  /* 0x0000000480807c24 */ /* 0x000fe2000f8e02ff */
[----:B------:R-:W-:Y:S01]  /*50e0*/  LEA R50, P4, R144, R22, 0x1 ;  /* 0x0000001690327211 */ /* 0x000fe200078808ff */
[----:B------:R-:W-:Y:S01]  /*50f0*/  IMAD R127, R127, UR4, RZ ;  /* 0x000000047f7f7c24 */ /* 0x000fe2000f8e02ff */
[----:B------:R-:W-:Y:S02]  /*5100*/  LEA.HI.X.SX32 R47, R155, R24, 0x1, P5 ;  /* 0x000000189b2f7211 */ /* 0x000fe400028f0eff */
[----:B------:R-:W-:-:S02]  /*5110*/  LEA R157, P6, R151, R22, 0x1 ;  /* 0x00000016979d7211 */ /* 0x000fc400078c08ff */
        /* <DEDUP_REMOVED lines=40> */
[----:B------:R-:W-:Y:S01]  /*53a0*/  VIADD R117, R4, 0x3f ;  /* 0x0000003f04757836 */ /* 0x000fe20000000000 */
[----:B------:R-:W-:Y:S02]  /*53b0*/  LEA.HI.X.SX32 R142, R14, R24, 0x1, P6 ;  /* 0x000000180e8e7211 */ /* 0x000fe400030f0eff */
        /* <DEDUP_REMOVED lines=11> */
[----:B------:R-:W-:Y:S01]  /*5470*/  ISETP.GT.AND P6, PT, R117, 0x3f, PT ;  /* 0x0000003f7500780c */ /* 0x000fe20003fc4270 */
[----:B------:R-:W-:-:S04]  /*5480*/  @!UP1 UIADD3 UR4, UPT, UPT, -UR7, 0x100000, URZ ;  /* 0x0010000007049890 */ /* 0x000fc8000fffe1ff */
[----:B------:R-:W-:Y:S02]  /*5490*/  @!UP1 USHF.L.U32 UR5, UR4, 0xb, URZ ;  /* 0x0000000b04059899 */ /* 0x000fe400080006ff */
[----:B------:R-:W-:Y:S01]  /*54a0*/  @!UP1 USHF.L.U32 UR4, UR4, 0x1, URZ ;  /* 0x0000000104049899 */ /* 0x000fe200080006ff */
[----:B------:R-:W-:Y:S02]  /*54b0*/  LEA R133, P5, R16, R22, 0x1 ;  /* 0x0000001610857211 */ /* 0x000fe400078a08ff */
[----:B------:R-:W-:Y:S02]  /*54c0*/  LEA.HI.X.SX32 R141, R15, R24, 0x1, P4 ;  /* 0x000000180f8d7211 */ /* 0x000fe400020f0eff */
[----:B------:R-:W-:Y:S02]  /*54d0*/  LEA R132, P4, R18, R22, 0x1 ;  /* 0x0000001612847211 */ /* 0x000fe400078808ff */
[----:B------:R-:W-:Y:S01]  /*54e0*/  LEA.HI.X.SX32 R138, R16, R24, 0x1, P5 ;  /* 0x00000018108a7211 */ /* 0x000fe200028f0eff */
[----:B------:R-:W-:Y:S01]  /*54f0*/  VOTEU.ALL UP1, P1 ;  /* 0x0000000000ff7886 */ /* 0x000fe20000820000 */
[----:B------:R-:W-:-:S02]  /*5500*/  LEA R131, P5, R19, R22, 0x1 ;  /* 0x0000001613837211 */ /* 0x000fc400078a08ff */
[----:B------:R-:W-:Y:S02]  /*5510*/  LEA.HI.X.SX32 R137, R18, R24, 0x1, P4 ;  /* 0x0000001812897211 */ /* 0x000fe400020f0eff */
[C---:B------:R-:W-:Y:S01]  /*5520*/  LEA R127, P4, R20.reuse, R22, 0x1 ;  /* 0x00000016147f7211 */ /* 0x040fe200078808ff */
[----:B------:R0:W1:Y:S01]  /*5530*/  @!UP1 SYNCS.EXCH.64 URZ, [UR9+0x4008], UR4 ;  /* 0x0040080409ff95b2 */ /* 0x0000620008000100 */
[----:B------:R-:W-:Y:S02]  /*5540*/  LEA.HI.X.SX32 R136, R19, R24, 0x1, P5 ;  /* 0x0000001813887211 */ /* 0x000fe400028f0eff */
[----:B------:R-:W-:Y:S02]  /*5550*/  LEA R126, P5, R21, R22, 0x1 ;  /* 0x00000016157e7211 */ /* 0x000fe400078a08ff */
[----:B------:R-:W-:Y:S02]  /*5560*/  LEA.HI.X.SX32 R130, R20, R24, 0x1, P4 ;  /* 0x0000001814827211 */ /* 0x000fe400020f0eff */
[----:B------:R-:W-:-:S02]  /*5570*/  ISETP.LT.AND P4, PT, R116, R4, P6 ;  /* 0x000000047400720c */ /* 0x000fc40003781270 */
[----:B------:R-:W-:Y:S01]  /*5580*/  LEA.HI.X.SX32 R129, R21, R24, 0x1, P5 ;  /* 0x0000001815817211 */ /* 0x000fe200028f0eff */
[----:B0-----:R-:W-:Y:S10]  /*5590*/  @!P6 BRA `(.L_x_6) ;  /* 0x000000000084e947 */ /* 0x001ff40003800000 */
[----:B-----5:R-:W-:Y:S02]  /*55a0*/  PRMT R27, R27, 0x5410, R28 ;  /* 0x000054101b1b7816 */ /* 0x020fe4000000001c */
[----:B------:R-:W-:Y:S02]  /*55b0*/  PRMT R28, R29, 0x5410, R30 ;  /* 0x000054101d1c7816 */ /* 0x000fe4000000001e */
[----:B------:R-:W-:Y:S02]  /*55c0*/  PRMT R29, R31, 0x5410, R32 ;  /* 0x000054101f1d7816 */ /* 0x000fe40000000020 */
[----:B------:R-:W-:Y:S02]  /*55d0*/  PRMT R30, R33, 0x5410, R34 ;  /* 0x00005410211e7816 */ /* 0x000fe40000000022 */
[----:B------:R-:W-:Y:S02]  /*55e0*/  PRMT R31, R35, 0x5410, R36 ;  /* 0x00005410231f7816 */ /* 0x000fe40000000024 */
[----:B------:R-:W-:-:S02]  /*55f0*/  PRMT R4, R123, 0x5410, R122 ;  /* 0x000054107b047816 */ /* 0x000fc4000000007a */
[----:B------:R-:W-:Y:S02]  /*5600*/  PRMT R5, R120, 0x5410, R5 ;  /* 0x0000541078057816 */ /* 0x000fe40000000005 */
        /* <DEDUP_REMOVED lines=24> */
[----:B------:R-:W-:-:S04]  /*5790*/  PRMT R35, R171, 0x5410, R172 ;  /* 0x00005410ab237816 */ /* 0x000fc800000000ac */
[----:B------:R0:W-:Y:S03]  /*57a0*/  STTM.x32 tmem[UR10+0x40], R4 ;  /* 0x00004004000079ed */ /* 0x0001e600082c000a */
.L_x_6:
[----:B------:R-:W2:Y:S01]  /*57b0*/  FENCE.VIEW.ASYNC.T ;  /* 0x00000000000073c6 */ /* 0x000ea20000000200 */
[----:B0-----:R-:W-:Y:S01]  /*57c0*/  PRMT R4, RZ, 0x7610, R4 ;  /* 0x00007610ff047816 */ /* 0x001fe20000000004 */
[----:B-----5:R-:W-:Y:S01]  /*57d0*/  IMAD.MOV.U32 R36, RZ, RZ, R166 ;  /* 0x000000ffff247224 */ /* 0x020fe200078e00a6 */
[----:B------:R-:W-:Y:S01]  /*57e0*/  PRMT R8, RZ, 0x7610, R8 ;  /* 0x00007610ff087816 */ /* 0x000fe20000000008 */
[----:B------:R-:W-:Y:S01]  /*57f0*/  IMAD.MOV.U32 R37, RZ, RZ, R169 ;  /* 0x000000ffff257224 */ /* 0x000fe200078e00a9 */
[----:B-12---:R-:W-:Y:S01]  /*5800*/  BAR.SYNC.DEFER_BLOCKING 0x0 ;  /* 0x0000000000007b1d */ /* 0x006fe20000010000 */
[----:B------:R-:W-:Y:S01]  /*5810*/  PRMT R12, RZ, 0x7610, R12 ;  /* 0x00007610ff0c7816 */ /* 0x000fe2000000000c */
[----:B------:R-:W-:Y:S01]  /*5820*/  IMAD.MOV.U32 R42, RZ, RZ, R45 ;  /* 0x000000ffff2a7224 */ /* 0x000fe200078e002d */
        /* <DEDUP_REMOVED lines=58> */
[----:B------:R-:W2:Y:S01]  /*5bd0*/  @P4 LDG.E.U16 R4, desc[UR22][R36.64] ;  /* 0x0000001624044981 */ /* 0x000ea2000c1e1500 */
[----:B------:R-:W-:-:S02]  /*5be0*/  IMAD.MOV.U32 R81, RZ, RZ, R147 ;  /* 0x000000ffff517224 */ /* 0x000fc400078e0093 */
[----:B------:R-:W-:Y:S01]  /*5bf0*/  IMAD.MOV.U32 R88, RZ, RZ, R133 ;  /* 0x000000ffff587224 */ /* 0x000fe200078e0085 */
[----:B------:R-:W3:Y:S01]  /*5c00*/  @P4 LDG.E.U16 R8, desc[UR22][R44.64] ;  /* 0x000000162c084981 */ /* 0x000ee2000c1e1500 */
[----:B------:R-:W-:Y:S02]  /*5c10*/  IMAD.MOV.U32 R89, RZ, RZ, R138 ;  /* 0x000000ffff597224 */ /* 0x000fe400078e008a */
[----:B------:R-:W-:Y:S01]  /*5c20*/  IMAD.MOV.U32 R96, RZ, RZ, R127 ;  /* 0x000000ffff607224 */ /* 0x000fe200078e007f */
[----:B------:R-:W4:Y:S01]  /*5c30*/  @P4 LDG.E.U16 R12, desc[UR22][R52.64] ;  /* 0x00000016340c4981 */ /* 0x000f22000c1e1500 */
[----:B------:R-:W-:Y:S02]  /*5c40*/  IMAD.MOV.U32 R97, RZ, RZ, R130 ;  /* 0x000000ffff617224 */ /* 0x000fe400078e0082 */
[----:B------:R-:W-:Y:S01]  /*5c50*/  IMAD.MOV.U32 R58, RZ, RZ, R160 ;  /* 0x000000ffff3a7224 */ /* 0x000fe200078e00a0 */
[----:B------:R-:W4:Y:S01]  /*5c60*/  @P4 LDG.E.U16 R16, desc[UR22][R60.64] ;  /* 0x000000163c104981 */ /* 0x000f22000c1e1500 */
[----:B------:R-:W-:-:S02]  /*5c70*/  IMAD.MOV.U32 R43, RZ, RZ, R164 ;  /* 0x000000ffff2b7224 */ /* 0x000fc400078e00a4 */
[----:B------:R-:W-:Y:S01]  /*5c80*/  IMAD.MOV.U32 R59, RZ, RZ, R163 ;  /* 0x000000ffff3b7224 */ /* 0x000fe200078e00a3 */
[----:B------:R-:W4:Y:S01]  /*5c90*/  @P4 LDG.E.U16 R20, desc[UR22][R68.64] ;  /* 0x0000001644144981 */ /* 0x000f22000c1e1500 */
        /* <DEDUP_REMOVED lines=12> */
[----:B------:R-:W-:Y:S01]  /*5d60*/  IMAD.MOV.U32 R99, RZ, RZ, R129 ;  /* 0x000000ffff637224 */ /* 0x000fe200078e0081 */
[----:B------:R-:W-:Y:S01]  /*5d70*/  SHF.R.S32.HI R118, RZ, 0x1f, R115 ;  /* 0x0000001fff767819 */ /* 0x000fe20000011473 */
[----:B------:R-:W0:Y:S01]  /*5d80*/  LDCU UR5, c[0x0][0x3a0] ;  /* 0x00007400ff0577ac */ /* 0x000e220008000800 */
[----:B------:R-:W4:Y:S04]  /*5d90*/  @P4 LDG.E.U16 R9, desc[UR22][R46.64] ;  /* 0x000000162e094981 */ /* 0x000f28000c1e1500 */
        /* <DEDUP_REMOVED lines=21> */
[----:B------:R-:W4:Y:S01]  /*5ef0*/  @P4 LDG.E.U16 R35, desc[UR22][R98.64] ;  /* 0x0000001662234981 */ /* 0x000f22000c1e1500 */
[----:B------:R-:W-:Y:S01]  /*5f00*/  SHF.L.U64.HI R115, R115, 0x1, R118 ;  /* 0x0000000173737819 */ /* 0x000fe20000010276 */
[----:B------:R-:W-:Y:S01]  /*5f10*/  IMAD.SHL.U32 R118, R214, 0x40, RZ ;  /* 0x00000040d6767824 */ /* 0x000fe200078e00ff */
[----:B------:R-:W-:Y:S01]  /*5f20*/  SHF.R.S32.HI R119, RZ, 0x6, R3 ;  /* 0x00000006ff777819 */ /* 0x000fe20000011403 */
[----:B------:R-:W-:-:S02]  /*5f30*/  IMAD.SHL.U32 R116, R116, 0x2, RZ ;  /* 0x0000000274747824 */ /* 0x000fc400078e00ff */
[----:B------:R-:W-:Y:S01]  /*5f40*/  IMAD.WIDE R114, R118, 0x2, R114 ;  /* 0x0000000276727825 */ /* 0x000fe200078e0272 */
[----:B------:R-:W-:-:S04]  /*5f50*/  SGXT R119, R119, 0x1 ;  /* 0x000000017777781a */ /* 0x000fc80000000200 */
[----:B------:R-:W-:Y:S02]  /*5f60*/  LOP3.LUT R119, R116, 0x90, R119, 0x78, !PT ;  /* 0x0000009074777812 */ /* 0x000fe400078e7877 */
[----:B------:R-:W-:Y:S02]  /*5f70*/  IADD3 R120, P3, PT, R114, UR12, RZ ;  /* 0x0000000c72787c10 */ /* 0x000fe4000ff7e0ff */
[----:B------:R-:W-:Y:S02]  /*5f80*/  LOP3.LUT R114, R119, 0x20, RZ, 0x3c, !PT ;  /* 0x0000002077727812 */ /* 0x000fe400078e3cff */
[----:B------:R-:W-:Y:S02]  /*5f90*/  IADD3.X R122, PT, PT, R115, UR13, RZ, P3, !PT ;  /* 0x0000000d737a7c10 */ /* 0x000fe40009ffe4ff */
[----:B------:R-:W-:Y:S01]  /*5fa0*/  LOP3.LUT R115, R119, 0x40, RZ, 0x3c, !PT ;  /* 0x0000004077737812 */ /* 0x000fe200078e3cff */
[----:B0-----:R-:W-:-:S04]  /*5fb0*/  UIADD3 UR7, UPT, UPT, UR5, 0x3f, URZ ;  /* 0x0000003f05077890 */ /* 0x001fc8000fffe0ff */
[----:B------:R-:W-:-:S04]  /*5fc0*/  USHF.R.S32.HI UR5, URZ, 0x1f, UR7 ;  /* 0x0000001fff057899 */ /* 0x000fc80008011407 */
[----:B------:R-:W-:Y:S01]  /*5fd0*/  ULEA.HI UR7, UR5, UR7, URZ, 0x6 ;  /* 0x0000000705077291 */ /* 0x000fe2000f8f30ff */
[----:B------:R-:W-:Y:S01]  /*5fe0*/  ISETP.NE.U32.AND P0, PT, R143, RZ, PT ;  /* 0x000000ff8f00720c */ /* 0x000fe20003f05070 */
[----:B------:R-:W-:Y:S02]  /*5ff0*/  UIADD3 UR5, UPT, UPT, UR9, 0x2000, URZ ;  /* 0x0000200009057890 */ /* 0x000fe4000fffe0ff */
[----:B------:R-:W-:Y:S01]  /*6000*/  USHF.R.S32.HI UR7, URZ, 0x6, UR7 ;  /* 0x00000006ff077899 */ /* 0x000fe20008011407 */
[----:B------:R-:W-:Y:S01]  /*6010*/  ISETP.LT.OR P2, PT, R117, 0x40, P0 ;  /* 0x000000407500780c */ /* 0x000fe20000741670 */
[----:B------:R-:W-:Y:S02]  /*6020*/  USHF.R.U32.HI UR5, URZ, 0x4, UR5 ;  /* 0x00000004ff057899 */ /* 0x000fe40008011605 */
[----:B------:R-:W-:Y:S02]  /*6030*/  UISETP.LT.AND UP1, UPT, UR7, 0x1, UPT ;  /* 0x000000010700788c */ /* 0x000fe4000bf21270 */
[----:B------:R-:W-:-:S02]  /*6040*/  USGXT.U32 UR18, UR5, 0xe ;  /* 0x0000000e0512789a */ /* 0x000fc40008000000 */
[----:B------:R-:W-:Y:S02]  /*6050*/  USEL UR5, UR7, 0x1, !UP1 ;  /* 0x0000000107057887 */ /* 0x000fe4000c800000 */
[----:B------:R-:W-:Y:S02]  /*6060*/  UIADD3 UR14, UP1, UPT, UR18, 0x2, URZ ;  /* 0x00000002120e7890 */ /* 0x000fe4000ff3e0ff */
[----:B------:R-:W-:Y:S01]  /*6070*/  UIADD3 UR7, UPT, UPT, UR5, -0x1, URZ ;  /* 0xffffffff05077890 */ /* 0x000fe2000fffe0ff */
[----:B------:R-:W-:Y:S01]  /*6080*/  UMOV UR4, URZ ;  /* 0x000000ff00047c82 */ /* 0x000fe20008000000 */
[----:B------:R-:W-:Y:S02]  /*6090*/  UIADD3 UR11, UPT, UPT, UR8, 0x40, URZ ;  /* 0x00000040080b7890 */ /* 0x000fe4000fffe0ff */
[----:B------:R-:W-:Y:S02]  /*60a0*/  UIADD3.X UR15, UPT, UPT, UR4, 0x40004040, URZ, UP1, !UPT ;  /* 0x40004040040f7890 */ /* 0x000fe40008ffe4ff */
[----:B------:R-:W-:Y:S01]  /*60b0*/  UISETP.NE.U32.AND UP1, UPT, UR7, URZ, UPT ;  /* 0x000000ff0700728c */ /* 0x000fe2000bf25070 */
[----:B------:R-:W-:-:S02]  /*60c0*/  IMAD.SHL.U32 R215, R215, 0x40, RZ ;  /* 0x00000040d7d77824 */ /* 0x000fc400078e00ff */
[C---:B------:R-:W-:Y:S02]  /*60d0*/  IMAD R213, R214.reuse, 0xf, RZ ;  /* 0x0000000fd6d57824 */ /* 0x040fe400078e02ff */
[C---:B------:R-:W-:Y:S02]  /*60e0*/  IMAD.SHL.U32 R211, R214.reuse, 0x10, RZ ;  /* 0x00000010d6d37824 */ /* 0x040fe400078e00ff */
[C---:B------:R-:W-:Y:S02]  /*60f0*/  IMAD R209, R214.reuse, 0x11, RZ ;  /* 0x00000011d6d17824 */ /* 0x040fe400078e02ff */
[C---:B------:R-:W-:Y:S02]  /*6100*/  IMAD R207, R214.reuse, 0x12, RZ ;  /* 0x00000012d6cf7824 */ /* 0x040fe400078e02ff */
[C---:B------:R-:W-:Y:S02]  /*6110*/  IMAD R205, R214.reuse, 0x13, RZ ;  /* 0x00000013d6cd7824 */ /* 0x040fe400078e02ff */
[----:B------:R-:W-:-:S02]  /*6120*/  IMAD R203, R214, 0x14, RZ ;  /* 0x00000014d6cb7824 */ /* 0x000fc400078e02ff */
[C---:B------:R-:W-:Y:S02]  /*6130*/  IMAD R201, R214.reuse, 0x15, RZ ;  /* 0x00000015d6c97824 */ /* 0x040fe400078e02ff */
[C---:B------:R-:W-:Y:S02]  /*6140*/  IMAD R199, R214.reuse, 0x16, RZ ;  /* 0x00000016d6c77824 */ /* 0x040fe400078e02ff */
        /* <DEDUP_REMOVED lines=9> */
[----:B------:R-:W-:-:S02]  /*61e0*/  IMAD.SHL.U32 R179, R214, 0x20, RZ ;  /* 0x00000020d6b37824 */ /* 0x000fc400078e00ff */
        /* <DEDUP_REMOVED lines=26> */
[----:B------:R-:W-:Y:S01]  /*6390*/  IMAD R125, R214, 0x3b, RZ ;  /* 0x0000003bd67d7824 */ /* 0x000fe200078e02ff */
[----:B--2---:R0:W-:Y:S04]  /*63a0*/  STS.U16 [R119+UR9], R4 ;  /* 0x0000000477007988 */ /* 0x0041e80008000409 */
[----:B---3--:R-:W-:Y:S04]  /*63b0*/  STS.U16 [R119+UR9+0x400], R8 ;  /* 0x0004000877007988 */ /* 0x008fe80008000409 */
[----:B----4-:R-:W-:Y:S01]  /*63c0*/  STS.U16 [R119+UR9+0x800], R12 ;  /* 0x0008000c77007988 */ /* 0x010fe20008000409 */
[----:B0-----:R-:W-:-:S03]  /*63d0*/  LOP3.LUT R4, R119, 0x60, RZ, 0x3c, !PT ;  /* 0x0000006077047812 */ /* 0x001fc600078e3cff */
[----:B------:R-:W-:Y:S04]  /*63e0*/  STS.U16 [R119+UR9+0xc00], R16 ;  /* 0x000c001077007988 */ /* 0x000fe80008000409 */
[----:B------:R-:W-:Y:S04]  /*63f0*/  STS.U16 [R119+UR9+0x1000], R20 ;  /* 0x0010001477007988 */ /* 0x000fe80008000409 */
[----:B------:R-:W-:Y:S04]  /*6400*/  STS.U16 [R119+UR9+0x1400], R24 ;  /* 0x0014001877007988 */ /* 0x000fe80008000409 */
[----:B------:R-:W-:Y:S04]  /*6410*/  STS.U16 [R119+UR9+0x1800], R28 ;  /* 0x0018001c77007988 */ /* 0x000fe80008000409 */
[----:B------:R-:W-:Y:S04]  /*6420*/  STS.U16 [R119+UR9+0x1c00], R32 ;  /* 0x001c002077007988 */ /* 0x000fe80008000409 */
[----:B------:R0:W-:Y:S04]  /*6430*/  STS.U16 [R114+UR9+0x100], R5 ;  /* 0x0001000572007988 */ /* 0x0001e80008000409 */
        /* <DEDUP_REMOVED lines=22> */
[----:B------:R1:W-:Y:S01]  /*65a0*/  STS.U16 [R4+UR9+0x1f00], R35 ;  /* 0x001f002304007988 */ /* 0x0003e20008000409 */
[----:B------:R2:W-:Y:S06]  /*65b0*/  MEMBAR.ALL.CTA ;  /* 0x0000000000007992 */ /* 0x0005ec0000008000 */
[----:B--2---:R-:W2:Y:S01]  /*65c0*/  FENCE.VIEW.ASYNC.S ;  /* 0x00000000000073c6 */ /* 0x004ea20000000000 */
[----:B0-----:R-:W-:Y:S01]  /*65d0*/  SHF.R.S32.HI R5, RZ, 0x1f, R214 ;  /* 0x0000001fff057819 */ /* 0x001fe200000114d6 */
[----:B------:R-:W-:-:S02]  /*65e0*/  IMAD R123, R214, 0x3c, RZ ;  /* 0x0000003cd67b7824 */ /* 0x000fc400078e02ff */
[C---:B------:R-:W-:Y:S02]  /*65f0*/  IMAD R121, R214.reuse, 0x3d, RZ ;  /* 0x0000003dd6797824 */ /* 0x040fe400078e02ff */
[----:B------:R-:W-:Y:S01]  /*6600*/  IMAD R119, R214, 0x3e, RZ ;  /* 0x0000003ed6777824 */ /* 0x000fe200078e02ff */
[----:B--2---:R-:W-:Y:S06]  /*6610*/  BAR.SYNC.DEFER_BLOCKING 0x0 ;  /* 0x0000000000007b1d */ /* 0x004fec0000010000 */
[----:B-1----:R-:W-:Y:S05]  /*6620*/  @P2 BRA `(.L_x_7) ;  /* 0x0000000000702947 */ /* 0x002fea0003800000 */
[----:B------:R-:W-:Y:S01]  /*6630*/  USHF.R.U32.HI UR12, URZ, 0x4, UR9 ;  /* 0x00000004ff0c7899 */ /* 0x000fe20008011609 */
[----:B------:R-:W-:Y:S01]  /*6640*/  UMOV UR4, URZ ;  /* 0x000000ff00047c82 */ /* 0x000fe20008000000 */
[----:B------:R-:W-:Y:S02]  /*6650*/  UIADD3 UR16, UPT, UPT, UR8, 0x48, URZ ;  /* 0x0000004808107890 */ /* 0x000fe4000fffe0ff */
[----:B------:R-:W-:Y:S02]  /*6660*/  USGXT.U32 UR12, UR12, 0xe ;  /* 0x0000000e0c0c789a */ /* 0x000fe40008000000 */
[----:B------:R-:W-:Y:S02]  /*6670*/  UIADD3 UR17, UPT, UPT, UR8, 0x50, URZ ;  /* 0x0000005008117890 */ /* 0x000fe4000fffe0ff */
[----:B------:R-:W-:Y:S02]  /*6680*/  UIADD3 UR26, UP2, UPT, UR12, 0x2, URZ ;  /* 0x000000020c1a7890 */ /* 0x000fe4000ff5e0ff */
[----:B------:R-:W-:-:S02]  /*6690*/  UIADD3 UR19, UPT, UPT, UR8, 0x58, URZ ;  /* 0x0000005808137890 */ /* 0x000fc4000fffe0ff */
[----:B------:R-:W-:Y:S01]  /*66a0*/  UIADD3.X UR27, UPT, UPT, UR4, 0x40004040, URZ, UP2, !UPT ;  /* 0x40004040041b7890 */ /* 0x000fe200097fe4ff */
[----:B------:R-:W-:Y:S01]  /*66b0*/  UMOV UR28, 0x0 ;  /* 0x00000000001c7882 */ /* 0x000fe20000000000 */
[----:B------:R-:W-:Y:S02]  /*66c0*/  UMOV UR29, 0x8100010 ;  /* 0x08100010001d7882 */ /* 0x000fe40000000000 */
[----:B------:R-:W-:Y:S02]  /*66d0*/  UIADD3.64 UR20, UPT, UPT, UR26, 0x2, URZ ;  /* 0x000000021a147897 */ /* 0x000fe4000fffe0ff */
[----:B------:R-:W-:Y:S01]  /*66e0*/  UIADD3.64 UR24, UPT, UPT, UR26, 0x4, URZ ;  /* 0x000000041a187897 */ /* 0x000fe2000fffe0ff */
[----:B------:R-:W-:Y:S01]  /*66f0*/  UMOV UR13, 0x40004040 ;  /* 0x40004040000d7882 */ /* 0x000fe20000000000 */
[----:B------:R-:W-:Y:S01]  /*6700*/  UMOV UR30, 0x0 ;  /* 0x00000000001e7882 */ /* 0x000fe20000000000 */
[----:B------:R-:W-:Y:S01]  /*6710*/  UMOV UR31, 0x8100010 ;  /* 0x08100010001f7882 */ /* 0x000fe20000000000 */
[----:B------:R-:W-:Y:S01]  /*6720*/  UMOV UR32, 0x0 ;  /* 0x0000000000207882 */ /* 0x000fe20000000000 */
[----:B------:R-:W-:Y:S01]  /*6730*/  UMOV UR33, 0x8100010 ;  /* 0x0810001000217882 */ /* 0x000fe20000000000 */
[----:B------:R-:W-:Y:S01]  /*6740*/  UMOV UR4, UR6 ;  /* 0x0000000600047c82 */ /* 0x000fe20008000000 */
[----:B------:R-:W-:Y:S01]  /*6750*/  UMOV UR5, URZ ;  /* 0x000000ff00057c82 */ /* 0x000fe20008000000 */
[----:B------:R0:W-:Y:S01]  /*6760*/  UTCHMMA tmem[UR11], gdesc[UR12], tmem[UR8], tmem[UR28], idesc[UR29], !UPT ;  /* 0x00ff1c0c0b0079ea */ /* 0x0001e2000f800008 */
[----:B------:R-:W-:Y:S01]  /*6770*/  UMOV UR34, 0x0 ;  /* 0x0000000000227882 */ /* 0x000fe20000000000 */
[----:B------:R-:W-:Y:S01]  /*6780*/  UMOV UR35, 0x8100010 ;  /* 0x0810001000237882 */ /* 0x000fe20000000000 */
[----:B------:R0:W-:Y:S01]  /*6790*/  UTCHMMA tmem[UR16], gdesc[UR26], tmem[UR8], tmem[UR30], idesc[UR31], UPT ;  /* 0x00ff1e1a100079ea */ /* 0x0001e2000b800008 */
[----:B------:R-:W-:Y:S01]  /*67a0*/  UMOV UR4, UR4 ;  /* 0x0000000400047c82 */ /* 0x000fe20008000000 */
[----:B------:R0:W-:Y:S01]  /*67b0*/  UTCHMMA tmem[UR17], gdesc[UR20], tmem[UR8], tmem[UR32], idesc[UR33], UPT ;  /* 0x00ff2014110079ea */ /* 0x0001e2000b800008 */
[----:B------:R0:W-:Y:S01]  /*67c0*/  UTCHMMA tmem[UR19], gdesc[UR24], tmem[UR8], tmem[UR34], idesc[UR35], UPT ;  /* 0x00ff2218130079ea */ /* 0x0001e2000b800008 */
[----:B------:R0:W-:Y:S01]  /*67d0*/  UTCBAR [UR4], URZ ;  /* 0x000000ff040073e9 */ /* 0x0001e200080000ff */
[----:B------:R-:W-:Y:S01]  /*67e0*/  NOP ;  /* 0x0000000000007918 */ /* 0x000fe20000000000 */
.L_x_7:
[C---:B------:R-:W-:Y:S01]  /*67f0*/  SHF.L.U64.HI R116, R214.reuse, 0x1, R5 ;  /* 0x00000001d6747819 */ /* 0x040fe20000010205 */
[----:B------:R-:W-:Y:S01]  /*6800*/  IMAD R117, R214, 0x3f, RZ ;  /* 0x0000003fd6757824 */ /* 0x000fe200078e02ff */
[----:B0-----:R-:W-:Y:S01]  /*6810*/  UMOV UR4, URZ ;  /* 0x000000ff00047c82 */ /* 0x001fe20008000000 */
[----:B------:R-:W-:Y:S05]  /*6820*/  BRA.U !UP1, `(.L_x_8) ;  /* 0x0000002909947547 */ /* 0x000fea000b800000 */
[----:B------:R-:W-:Y:S01]  /*6830*/  IMAD.MOV.U32 R114, RZ, RZ, R120 ;  /* 0x000000ffff727224 */ /* 0x000fe200078e0078 */
[----:B------:R-:W-:Y:S01]  /*6840*/  UIADD3.64 UR24, UPT, UPT, UR14, 0x2, URZ ;  /* 0x000000020e187897 */ /* 0x000fe2000fffe0ff */
[----:B------:R-:W-:Y:S01]  /*6850*/  IMAD.MOV.U32 R115, RZ, RZ, R122 ;  /* 0x000000ffff737224 */ /* 0x000fe200078e007a */
[----:B------:R-:W-:Y:S01]  /*6860*/  UIADD3.64 UR26, UPT, UPT, UR14, 0x4, URZ ;  /* 0x000000040e1a7897 */ /* 0x000fe2000fffe0ff */
[----:B------:R-:W-:Y:S01]  /*6870*/  UMOV UR19, UR7 ;  /* 0x0000000700137c82 */ /* 0x000fe20008000000 */
[----:B------:R-:W-:Y:S01]  /*6880*/  UMOV UR20, 0x1 ;  /* 0x0000000100147882 */ /* 0x000fe20000000000 */
[----:B------:R-:W-:-:S09]  /*6890*/  UMOV UR5, URZ ;  /* 0x000000ff00057c82 */ /* 0x000fd20008000000 */
.L_x_11:
[----:B-1----:R-:W-:Y:S02]  /*68a0*/  SHF.R.S32.HI R7, RZ, 0x1f, R100 ;  /* 0x0000001fff077819 */ /* 0x002fe40000011464 */
[----:B------:R-:W-:Y:S02]  /*68b0*/  SHF.R.S32.HI R9, RZ, 0x1f, R106 ;  /* 0x0000001fff097819 */ /* 0x000fe4000001146a */
[C---:B------:R-:W-:Y:S02]  /*68c0*/  ISETP.GT.AND P4, PT, R111.reuse, 0x2, PT ;  /* 0x000000026f00780c */ /* 0x040fe40003f84270 */
[----:B------:R-:W-:Y:S02]  /*68d0*/  ISETP.GT.AND P3, PT, R111, 0x3, PT ;  /* 0x000000036f00780c */ /* 0x000fe40003f64270 */
[C---:B------:R-:W-:Y:S02]  /*68e0*/  LEA R6, P6, R100.reuse, R114, 0x1 ;  /* 0x0000007264067211 */ /* 0x040fe400078c08ff */
[----:B------:R-:W-:-:S02]  /*68f0*/  SHF.L.U64.HI R4, R100, 0x1, R7 ;  /* 0x0000000164047819 */ /* 0x000fc40000010207 */
[----:B------:R-:W-:Y:S02]  /*6900*/  SHF.R.S32.HI R14, RZ, 0x1f, R101 ;  /* 0x0000001fff0e7819 */ /* 0x000fe40000011465 */
[----:B------:R-:W-:Y:S01]  /*6910*/  ISETP.GT.AND P2, PT, R111, 0x4, PT ;  /* 0x000000046f00780c */ /* 0x000fe20003f44270 */
[----:B------:R-:W-:Y:S01]  /*6920*/  IMAD.X R7, R115, 0x1, R4, P6 ;  /* 0x0000000173077824 */ /* 0x000fe200030e0604 */
[CC--:B------:R-:W-:Y:S02]  /*6930*/  LEA R8, P5, R106.reuse, R114.reuse, 0x1 ;  /* 0x000000726a087211 */ /* 0x0c0fe400078a08ff */
[----:B------:R-:W-:Y:S02]  /*6940*/  SHF.L.U64.HI R12, R106, 0x1, R9 ;  /* 0x000000016a0c7819 */ /* 0x000fe40000010209 */
[C---:B------:R-:W-:Y:S02]  /*6950*/  LEA R10, P6, R101.reuse, R114, 0x1 ;  /* 0x00000072650a7211 */ /* 0x040fe400078c08ff */
[----:B------:R-:W-:Y:S01]  /*6960*/  SHF.L.U64.HI R14, R101, 0x1, R14 ;  /* 0x00000001650e7819 */ /* 0x000fe2000001020e */
[----:B------:R-:W-:Y:S01]  /*6970*/  IMAD.X R9, R115, 0x1, R12, P5 ;  /* 0x0000000173097824 */ /* 0x000fe200028e060c */
[----:B------:R-:W-:-:S02]  /*6980*/  PRMT R5, RZ, 0x7610, R5 ;  /* 0x00007610ff057816 */ /* 0x000fc40000000005 */
[----:B------:R-:W-:Y:S01]  /*6990*/  PRMT R124, RZ, 0x7610, R124 ;  /* 0x00007610ff7c7816 */ /* 0x000fe2000000007c */
[----:B------:R-:W-:Y:S01]  /*69a0*/  IMAD.X R11, R115, 0x1, R14, P6 ;  /* 0x00000001730b7824 */ /* 0x000fe200030e060e */
[----:B------:R-:W-:Y:S02]  /*69b0*/  SHF.R.S32.HI R4, RZ, 0x1f, R103 ;  /* 0x0000001fff047819 */ /* 0x000fe40000011467 */
[----:B------:R-:W-:Y:S01]  /*69c0*/  PRMT R122, RZ, 0x7610, R122 ;  /* 0x00007610ff7a7816 */ /* 0x000fe2000000007a */
[----:B------:R0:W2:Y:S01]  /*69d0*/  @P4 LDG.E.U16 R5, desc[UR22][R6.64] ;  /* 0x0000001606054981 */ /* 0x0000a2000c1e1500 */
[C---:B------:R-:W-:Y:S02]  /*69e0*/  LEA R12, P6, R103.reuse, R114, 0x1 ;  /* 0x00000072670c7211 */ /* 0x040fe400078c08ff */
[----:B------:R-:W-:Y:S01]  /*69f0*/  SHF.L.U64.HI R4, R103, 0x1, R4 ;  /* 0x0000000167047819 */ /* 0x000fe20000010204 */
[----:B------:R1:W2:Y:S01]  /*6a00*/  @P3 LDG.E.U16 R124, desc[UR22][R8.64] ;  /* 0x00000016087c3981 */ /* 0x0002a2000c1e1500 */
[----:B------:R-:W-:-:S02]  /*6a10*/  SHF.R.S32.HI R14, RZ, 0x1f, R105 ;  /* 0x0000001fff0e7819 */ /* 0x000fc40000011469 */
[C---:B------:R-:W-:Y:S01]  /*6a20*/  ISETP.GT.AND P4, PT, R111.reuse, 0x5, PT ;  /* 0x000000056f00780c */ /* 0x040fe20003f84270 */
[----:B------:R3:W4:Y:S01]  /*6a30*/  @P2 LDG.E.U16 R122, desc[UR22][R10.64] ;  /* 0x000000160a7a2981 */ /* 0x000722000c1e1500 */
[----:B------:R-:W-:Y:S01]  /*6a40*/  ISETP.GT.AND P3, PT, R111, 0x6, PT ;  /* 0x000000066f00780c */ /* 0x000fe20003f64270 */
[----:B------:R-:W-:Y:S01]  /*6a50*/  IMAD.X R13, R115, 0x1, R4, P6 ;  /* 0x00000001730d7824 */ /* 0x000fe200030e0604 */
[----:B0-----:R-:W-:Y:S02]  /*6a60*/  SHF.R.S32.HI R7, RZ, 0x1f, R108 ;  /* 0x0000001fff077819 */ /* 0x001fe4000001146c */
[----:B------:R-:W-:Y:S02]  /*6a70*/  ISETP.GT.AND P2, PT, R111, 0x7, PT ;  /* 0x000000076f00780c */ /* 0x000fe40003f44270 */
[C---:B------:R-:W-:Y:S02]  /*6a80*/  LEA R6, P5, R105.reuse, R114, 0x1 ;  /* 0x0000007269067211 */ /* 0x040fe400078a08ff */
[----:B------:R-:W-:-:S02]  /*6a90*/  SHF.L.U64.HI R14, R105, 0x1, R14 ;  /* 0x00000001690e7819 */ /* 0x000fc4000001020e */
[C---:B-1----:R-:W-:Y:S02]  /*6aa0*/  LEA R8, P6, R108.reuse, R114, 0x1 ;  /* 0x000000726c087211 */ /* 0x042fe400078c08ff */
[----:B------:R-:W-:Y:S01]  /*6ab0*/  SHF.L.U64.HI R4, R108, 0x1, R7 ;  /* 0x000000016c047819 */ /* 0x000fe20000010207 */
[C---:B------:R-:W-:Y:S01]  /*6ac0*/  IMAD.X R7, R115.reuse, 0x1, R14, P5 ;  /* 0x0000000173077824 */ /* 0x040fe200028e060e */
[----:B------:R-:W-:Y:S02]  /*6ad0*/  PRMT R219, RZ, 0x7610, R219 ;  /* 0x00007610ffdb7816 */ /* 0x000fe400000000db */
[----:B------:R-:W-:Y:S01]  /*6ae0*/  PRMT R34, RZ, 0x7610, R34 ;  /* 0x00007610ff227816 */ /* 0x000fe20000000022 */
[----:B------:R-:W-:Y:S01]  /*6af0*/  IMAD.X R9, R115, 0x1, R4, P6 ;  /* 0x0000000173097824 */ /* 0x000fe200030e0604 */
[----:B------:R-:W-:Y:S02]  /*6b00*/  PRMT R35, RZ, 0x7610, R35 ;  /* 0x00007610ff237816 */ /* 0x000fe40000000023 */
[----:B------:R-:W-:Y:S01]  /*6b10*/  SHF.R.S32.HI R4, RZ, 0x1f, R113 ;  /* 0x0000001fff047819 */ /* 0x000fe20000011471 */
[----:B------:R0:W4:Y:S01]  /*6b20*/  @P4 LDG.E.U16 R219, desc[UR22][R12.64] ;  /* 0x000000160cdb4981 */ /* 0x000122000c1e1500 */
[----:B------:R-:W-:-:S02]  /*6b30*/  SHF.R.S32.HI R14, RZ, 0x1f, R109 ;  /* 0x0000001fff0e7819 */ /* 0x000fc4000001146d */
[C---:B------:R-:W-:Y:S01]  /*6b40*/  ISETP.GT.AND P4, PT, R111.reuse, 0x8, PT ;  /* 0x000000086f00780c */ /* 0x040fe20003f84270 */
[----:B------:R1:W5:Y:S01]  /*6b50*/  @P3 LDG.E.U16 R34, desc[UR22][R6.64] ;  /* 0x0000001606223981 */ /* 0x000362000c1e1500 */
[----:B------:R-:W-:Y:S02]  /*6b60*/  ISETP.GT.AND P3, PT, R111, 0x9, PT ;  /* 0x000000096f00780c */ /* 0x000fe40003f64270 */
[CC--:B---3--:R-:W-:Y:S01]  /*6b70*/  LEA R10, P6, R113.reuse, R114.reuse, 0x1 ;  /* 0x00000072710a7211 */ /* 0x0c8fe200078c08ff */
[----:B------:R3:W5:Y:S01]  /*6b80*/  @P2 LDG.E.U16 R35, desc[UR22][R8.64] ;  /* 0x0000001608232981 */ /* 0x000762000c1e1500 */
[----:B------:R-:W-:Y:S02]  /*6b90*/  SHF.L.U64.HI R4, R113, 0x1, R4 ;  /* 0x0000000171047819 */ /* 0x000fe40000010204 */
[----:B------:R-:W-:Y:S02]  /*6ba0*/  ISETP.GT.AND P2, PT, R111, 0xa, PT ;  /* 0x0000000a6f00780c */ /* 0x000fe40003f44270 */
[----:B0-----:R-:W-:Y:S01]  /*6bb0*/  LEA R12, P5, R109, R114, 0x1 ;  /* 0x000000726d0c7211 */ /* 0x001fe200078a08ff */
[----:B------:R-:W-:Y:S01]  /*6bc0*/  IMAD.X R11, R115, 0x1, R4, P6 ;  /* 0x00000001730b7824 */ /* 0x000fe200030e0604 */
[----:B-1----:R-:W-:-:S02]  /*6bd0*/  SHF.R.S32.HI R7, RZ, 0x1f, R102 ;  /* 0x0000001fff077819 */ /* 0x002fc40000011466 */
[----:B------:R-:W-:Y:S02]  /*6be0*/  SHF.L.U64.HI R14, R109, 0x1, R14 ;  /* 0x000000016d0e7819 */ /* 0x000fe4000001020e */
[C---:B------:R-:W-:Y:S02]  /*6bf0*/  LEA R6, P6, R102.reuse, R114, 0x1 ;  /* 0x0000007266067211 */ /* 0x040fe400078c08ff */
[----:B------:R-:W-:Y:S01]  /*6c00*/  SHF.L.U64.HI R4, R102, 0x1, R7 ;  /* 0x0000000166047819 */ /* 0x000fe20000010207 */
[C---:B------:R-:W-:Y:S01]  /*6c10*/  IMAD.X R13, R115.reuse, 0x1, R14, P5 ;  /* 0x00000001730d7824 */ /* 0x040fe200028e060e */
[----:B------:R-:W-:Y:S02]  /*6c20*/  PRMT R120, RZ, 0x7610, R120 ;  /* 0x00007610ff787816 */ /* 0x000fe40000000078 */
[----:B------:R-:W-:Y:S01]  /*6c30*/  PRMT R217, RZ, 0x7610, R217 ;  /* 0x00007610ffd97816 */ /* 0x000fe200000000d9 */
[----:B------:R-:W-:Y:S01]  /*6c40*/  IMAD.X R7, R115, 0x1, R4, P6 ;  /* 0x0000000173077824 */ /* 0x000fe200030e0604 */
[----:B---3--:R-:W-:-:S02]  /*6c50*/  SHF.R.S32.HI R9, RZ, 0x1f, R110 ;  /* 0x0000001fff097819 */ /* 0x008fc4000001146e */
[----:B------:R-:W-:Y:S01]  /*6c60*/  PRMT R30, RZ, 0x7610, R30 ;  /* 0x00007610ff1e7816 */ /* 0x000fe2000000001e */
[----:B------:R0:W5:Y:S01]  /*6c70*/  @P4 LDG.E.U16 R120, desc[UR22][R10.64] ;  /* 0x000000160a784981 */ /* 0x000162000c1e1500 */
[C---:B------:R-:W-:Y:S02]  /*6c80*/  LEA R8, P6, R110.reuse, R114, 0x1 ;  /* 0x000000726e087211 */ /* 0x040fe400078c08ff */
[----:B------:R-:W-:Y:S01]  /*6c90*/  SHF.L.U64.HI R4, R110, 0x1, R9 ;  /* 0x000000016e047819 */ /* 0x000fe20000010209 */
[----:B------:R1:W5:Y:S01]  /*6ca0*/  @P3 LDG.E.U16 R217, desc[UR22][R12.64] ;  /* 0x000000160cd93981 */ /* 0x000362000c1e1500 */
[----:B------:R-:W-:Y:S02]  /*6cb0*/  SHF.R.S32.HI R15, RZ, 0x1f, R104 ;  /* 0x0000001fff0f7819 */ /* 0x000fe40000011468 */
[C---:B------:R-:W-:Y:S01]  /*6cc0*/  ISETP.GT.AND P3, PT, R111.reuse, 0xc, PT ;  /* 0x0000000c6f00780c */ /* 0x040fe20003f64270 */
[----:B------:R3:W5:Y:S01]  /*6cd0*/  @P2 LDG.E.U16 R30, desc[UR22][R6.64] ;  /* 0x00000016061e2981 */ /* 0x000762000c1e1500 */
[----:B------:R-:W-:Y:S01]  /*6ce0*/  ISETP.GT.AND P4, PT, R111, 0xb, PT ;  /* 0x0000000b6f00780c */ /* 0x000fe20003f84270 */
[----:B------:R-:W-:Y:S01]  /*6cf0*/  IMAD.X R9, R115, 0x1, R4, P6 ;  /* 0x0000000173097824 */ /* 0x000fe200030e0604 */
[----:B0-----:R-:W-:-:S02]  /*6d00*/  SHF.R.S32.HI R11, RZ, 0x1f, R112 ;  /* 0x0000001fff0b7819 */ /* 0x001fc40000011470 */
[----:B------:R-:W-:Y:S02]  /*6d10*/  ISETP.GT.AND P2, PT, R111, 0xd, PT ;  /* 0x0000000d6f00780c */ /* 0x000fe40003f44270 */
[-C--:B------:R-:W-:Y:S02]  /*6d20*/  LEA R10, P5, R104, R114.reuse, 0x1 ;  /* 0x00000072680a7211 */ /* 0x080fe400078a08ff */
[----:B-1----:R-:W-:Y:S02]  /*6d30*/  LEA R12, P6, R112, R114, 0x1 ;  /* 0x00000072700c7211 */ /* 0x002fe400078c08ff */
[----:B---3--:R-:W-:Y:S02]  /*6d40*/  SHF.L.U64.HI R6, R104, 0x1, R15 ;  /* 0x0000000168067819 */ /* 0x008fe4000001020f */
[----:B------:R-:W-:Y:S02]  /*6d50*/  SHF.L.U64.HI R4, R112, 0x1, R11 ;  /* 0x0000000170047819 */ /* 0x000fe4000001020b */
[----:B------:R-:W-:Y:S01]  /*6d60*/  PRMT R32, RZ, 0x7610, R32 ;  /* 0x00007610ff207816 */ /* 0x000fe20000000020 */
[C---:B------:R-:W-:Y:S01]  /*6d70*/  IMAD.X R11, R115.reuse, 0x1, R6, P5 ;  /* 0x00000001730b7824 */ /* 0x040fe200028e0606 */
[----:B------:R-:W-:Y:S01]  /*6d80*/  PRMT R31, RZ, 0x7610, R31 ;  /* 0x00007610ff1f7816 */ /* 0x000fe2000000001f */
[----:B------:R-:W-:Y:S01]  /*6d90*/  IMAD.X R13, R115, 0x1, R4, P6 ;  /* 0x00000001730d7824 */ /* 0x000fe200030e0604 */
[----:B------:R-:W-:-:S02]  /*6da0*/  PRMT R33, RZ, 0x7610, R33 ;  /* 0x00007610ff217816 */ /* 0x000fc40000000021 */
[----:B------:R-:W-:Y:S01]  /*6db0*/  SHF.R.S32.HI R4, RZ, 0x1f, R107 ;  /* 0x0000001fff047819 */ /* 0x000fe2000001146b */
[----:B------:R-:W5:Y:S01]  /*6dc0*/  @P3 LDG.E.U16 R32, desc[UR22][R10.64] ;  /* 0x000000160a203981 */ /* 0x000f62000c1e1500 */
[----:B------:R-:W-:Y:S02]  /*6dd0*/  SHF.R.S32.HI R14, RZ, 0x1f, R213 ;  /* 0x0000001fff0e7819 */ /* 0x000fe400000114d5 */
[----:B------:R-:W-:Y:S01]  /*6de0*/  ISETP.GT.AND P3, PT, R111, 0xf, PT ;  /* 0x0000000f6f00780c */ /* 0x000fe20003f64270 */
[----:B------:R0:W5:Y:S01]  /*6df0*/  @P4 LDG.E.U16 R31, desc[UR22][R8.64] ;  /* 0x00000016081f4981 */ /* 0x000162000c1e1500 */
[C---:B------:R-:W-:Y:S02]  /*6e00*/  LEA R6, P6, R107.reuse, R114, 0x1 ;  /* 0x000000726b067211 */ /* 0x040fe400078c08ff */
[----:B------:R-:W-:Y:S01]  /*6e10*/  SHF.L.U64.HI R4, R107, 0x1, R4 ;  /* 0x000000016b047819 */ /* 0x000fe20000010204 */
[----:B------:R1:W5:Y:S01]  /*6e20*/  @P2 LDG.E.U16 R33, desc[UR22][R12.64] ;  /* 0x000000160c212981 */ /* 0x000362000c1e1500 */
[----:B------:R-:W-:-:S02]  /*6e30*/  ISETP.GT.AND P4, PT, R111, 0xe, PT ;  /* 0x0000000e6f00780c */ /* 0x000fc40003f84270 */
[----:B------:R-:W-:Y:S02]  /*6e40*/  SHF.R.S32.HI R16, RZ, 0x1f, R211 ;  /* 0x0000001fff107819 */ /* 0x000fe400000114d3 */
[----:B------:R-:W-:Y:S02]  /*6e50*/  ISETP.GT.AND P2, PT, R111, 0x10, PT ;  /* 0x000000106f00780c */ /* 0x000fe40003f44270 */
[CC--:B0-----:R-:W-:Y:S02]  /*6e60*/  LEA R8, P5, R213.reuse, R114.reuse, 0x1 ;  /* 0x00000072d5087211 */ /* 0x0c1fe400078a08ff */
[----:B------:R-:W-:Y:S01]  /*6e70*/  SHF.L.U64.HI R14, R213, 0x1, R14 ;  /* 0x00000001d50e7819 */ /* 0x000fe2000001020e */
[----:B------:R-:W-:Y:S01]  /*6e80*/  IMAD.X R7, R115, 0x1, R4, P6 ;  /* 0x0000000173077824 */ /* 0x000fe200030e0604 */
[C---:B------:R-:W-:Y:S02]  /*6e90*/  LEA R10, P6, R211.reuse, R114, 0x1 ;  /* 0x00000072d30a7211 */ /* 0x040fe400078c08ff */
[----:B------:R-:W-:Y:S01]  /*6ea0*/  SHF.L.U64.HI R16, R211, 0x1, R16 ;  /* 0x00000001d3107819 */ /* 0x000fe20000010210 */
[----:B------:R-:W-:Y:S01]  /*6eb0*/  IMAD.X R9, R115, 0x1, R14, P5 ;  /* 0x0000000173097824 */ /* 0x000fe200028e060e */
[----:B------:R-:W-:-:S02]  /*6ec0*/  PRMT R28, RZ, 0x7610, R28 ;  /* 0x00007610ff1c7816 */ /* 0x000fc4000000001c */
[----:B------:R-:W-:Y:S01]  /*6ed0*/  PRMT R29, RZ, 0x7610, R29 ;  /* 0x00007610ff1d7816 */ /* 0x000fe2000000001d */
[----:B------:R-:W-:Y:S01]  /*6ee0*/  IMAD.X R11, R115, 0x1, R16, P6 ;  /* 0x00000001730b7824 */ /* 0x000fe200030e0610 */
[----:B------:R-:W-:Y:S02]  /*6ef0*/  PRMT R25, RZ, 0x7610, R25 ;  /* 0x00007610ff197816 */ /* 0x000fe40000000019 */
[----:B------:R-:W-:Y:S01]  /*6f00*/  SHF.R.S32.HI R4, RZ, 0x1f, R209 ;  /* 0x0000001fff047819 */ /* 0x000fe200000114d1 */
[----:B------:R-:W5:Y:S01]  /*6f10*/  @P3 LDG.E.U16 R28, desc[UR22][R8.64] ;  /* 0x00000016081c3981 */ /* 0x000f62000c1e1500 */
[----:B------:R-:W-:Y:S02]  /*6f20*/  SHF.R.S32.HI R16, RZ, 0x1f, R207 ;  /* 0x0000001fff107819 */ /* 0x000fe400000114cf */
[----:B------:R-:W-:Y:S01]  /*6f30*/  ISETP.GT.AND P3, PT, R111, 0x12, PT ;  /* 0x000000126f00780c */ /* 0x000fe20003f64270 */
[----:B------:R0:W5:Y:S01]  /*6f40*/  @P4 LDG.E.U16 R29, desc[UR22][R6.64] ;  /* 0x00000016061d4981 */ /* 0x000162000c1e1500 */
[----:B-1----:R-:W-:-:S02]  /*6f50*/  LEA R12, P6, R209, R114, 0x1 ;  /* 0x00000072d10c7211 */ /* 0x002fc400078c08ff */
[----:B------:R-:W-:Y:S01]  /*6f60*/  SHF.L.U64.HI R4, R209, 0x1, R4 ;  /* 0x00000001d1047819 */ /* 0x000fe20000010204 */
[----:B------:R1:W5:Y:S01]  /*6f70*/  @P2 LDG.E.U16 R25, desc[UR22][R10.64] ;  /* 0x000000160a192981 */ /* 0x000362000c1e1500 */
[C---:B------:R-:W-:Y:S02]  /*6f80*/  ISETP.GT.AND P4, PT, R111.reuse, 0x11, PT ;  /* 0x000000116f00780c */ /* 0x040fe40003f84270 */
[----:B------:R-:W-:Y:S02]  /*6f90*/  ISETP.GT.AND P2, PT, R111, 0x13, PT ;  /* 0x000000136f00780c */ /* 0x000fe40003f44270 */
[CC--:B------:R-:W-:Y:S02]  /*6fa0*/  LEA R14, P5, R207.reuse, R114.reuse, 0x1 ;  /* 0x00000072cf0e7211 */ /* 0x0c0fe400078a08ff */
[----:B0-----:R-:W-:Y:S02]  /*6fb0*/  SHF.R.S32.HI R6, RZ, 0x1f, R205 ;  /* 0x0000001fff067819 */ /* 0x001fe400000114cd */
[----:B------:R-:W-:Y:S01]  /*6fc0*/  SHF.L.U64.HI R16, R207, 0x1, R16 ;  /* 0x00000001cf107819 */ /* 0x000fe20000010210 */
[----:B------:R-:W-:Y:S01]  /*6fd0*/  IMAD.X R13, R115, 0x1, R4, P6 ;  /* 0x00000001730d7824 */ /* 0x000fe200030e0604 */
[----:B------:R-:W-:-:S02]  /*6fe0*/  LEA R8, P6, R205, R114, 0x1 ;  /* 0x00000072cd087211 */ /* 0x000fc400078c08ff */
[----:B------:R-:W-:Y:S01]  /*6ff0*/  SHF.L.U64.HI R6, R205, 0x1, R6 ;  /* 0x00000001cd067819 */ /* 0x000fe20000010206 */
[C---:B------:R-:W-:Y:S01]  /*7000*/  IMAD.X R15, R115.reuse, 0x1, R16, P5 ;  /* 0x00000001730f7824 */ /* 0x040fe200028e0610 */
[----:B------:R-:W-:Y:S02]  /*7010*/  PRMT R20, RZ, 0x7610, R20 ;  /* 0x00007610ff147816 */ /* 0x000fe40000000014 */
[----:B------:R-:W-:Y:S02]  /*7020*/  PRMT R24, RZ, 0x7610, R24 ;  /* 0x00007610ff187816 */ /* 0x000fe40000000018 */
[----:B------:R-:W-:Y:S01]  /*7030*/  SHF.R.S32.HI R4, RZ, 0x1f, R203 ;  /* 0x0000001fff047819 */ /* 0x000fe200000114cb */
[----:B------:R-:W-:Y:S01]  /*7040*/  IMAD.X R9, R115, 0x1, R6, P6 ;  /* 0x0000000173097824 */ /* 0x000fe200030e0606 */
[----:B------:R-:W-:Y:S01]  /*7050*/  PRMT R23, RZ, 0x7610, R23 ;  /* 0x00007610ff177816 */ /* 0x000fe20000000017 */
[----:B------:R0:W5:Y:S01]  /*7060*/  @P3 LDG.E.U16 R20, desc[UR22][R14.64] ;  /* 0x000000160e143981 */ /* 0x000162000c1e1500 */
[----:B-1----:R-:W-:-:S02]  /*7070*/  LEA R10, P6, R203, R114, 0x1 ;  /* 0x00000072cb0a7211 */ /* 0x002fc400078c08ff */
[----:B------:R-:W-:Y:S01]  /*7080*/  SHF.L.U64.HI R4, R203, 0x1, R4 ;  /* 0x00000001cb047819 */ /* 0x000fe20000010204 */
[----:B------:R1:W5:Y:S01]  /*7090*/  @P4 LDG.E.U16 R24, desc[UR22][R12.64] ;  /* 0x000000160c184981 */ /* 0x000362000c1e1500 */
[----:B------:R-:W-:Y:S02]  /*70a0*/  ISETP.GT.AND P4, PT, R111, 0x14, PT ;  /* 0x000000146f00780c */ /* 0x000fe40003f84270 */
[----:B------:R-:W-:Y:S01]  /*70b0*/  SHF.R.S32.HI R16, RZ, 0x1f, R201 ;  /* 0x0000001fff107819 */ /* 0x000fe200000114c9 */
[----:B------:R3:W5:Y:S01]  /*70c0*/  @P2 LDG.E.U16 R23, desc[UR22][R8.64] ;  /* 0x0000001608172981 */ /* 0x000762000c1e1500 */
[----:B0-----:R-:W-:Y:S01]  /*70d0*/  SHF.R.S32.HI R14, RZ, 0x1f, R199 ;  /* 0x0000001fff0e7819 */ /* 0x001fe200000114c7 */
[----:B------:R-:W-:Y:S01]  /*70e0*/  IMAD.X R11, R115, 0x1, R4, P6 ;  /* 0x00000001730b7824 */ /* 0x000fe200030e0604 */
[C---:B------:R-:W-:Y:S02]  /*70f0*/  ISETP.GT.AND P3, PT, R111.reuse, 0x15, PT ;  /* 0x000000156f00780c */ /* 0x040fe40003f64270 */
[----:B------:R-:W-:-:S02]  /*7100*/  ISETP.GT.AND P2, PT, R111, 0x16, PT ;  /* 0x000000166f00780c */ /* 0x000fc40003f44270 */
[CC--:B-1----:R-:W-:Y:S02]  /*7110*/  LEA R12, P6, R199.reuse, R114.reuse, 0x1 ;  /* 0x00000072c70c7211 */ /* 0x0c2fe400078c08ff */
[----:B------:R-:W-:Y:S02]  /*7120*/  SHF.L.U64.HI R14, R199, 0x1, R14 ;  /* 0x00000001c70e7819 */ /* 0x000fe4000001020e */
[C---:B------:R-:W-:Y:S02]  /*7130*/  LEA R6, P5, R201.reuse, R114, 0x1 ;  /* 0x00000072c9067211 */ /* 0x040fe400078a08ff */
[----:B------:R-:W-:Y:S01]  /*7140*/  SHF.L.U64.HI R16, R201, 0x1, R16 ;  /* 0x00000001c9107819 */ /* 0x000fe20000010210 */
[C---:B------:R-:W-:Y:S01]  /*7150*/  IMAD.X R13, R115.reuse, 0x1, R14, P6 ;  /* 0x00000001730d7824 */ /* 0x040fe200030e060e */
[----:B------:R-:W-:Y:S02]  /*7160*/  PRMT R18, RZ, 0x7610, R18 ;  /* 0x00007610ff127816 */ /* 0x000fe40000000012 */
[----:B------:R-:W-:Y:S01]  /*7170*/  PRMT R21, RZ, 0x7610, R21 ;  /* 0x00007610ff157816 */ /* 0x000fe20000000015 */
[----:B------:R-:W-:Y:S01]  /*7180*/  IMAD.X R7, R115, 0x1, R16, P5 ;  /* 0x0000000173077824 */ /* 0x000fe200028e0610 */
[----:B------:R-:W-:-:S02]  /*7190*/  PRMT R4, RZ, 0x7610, R4 ;  /* 0x00007610ff047816 */ /* 0x000fc40000000004 */
[----:B------:R-:W-:Y:S01]  /*71a0*/  SHF.R.S32.HI R14, RZ, 0x1f, R197 ;  /* 0x0000001fff0e7819 */ /* 0x000fe200000114c5 */
[----:B------:R0:W5:Y:S01]  /*71b0*/  @P4 LDG.E.U16 R18, desc[UR22][R10.64] ;  /* 0x000000160a124981 */ /* 0x000162000c1e1500 */
[C---:B---3--:R-:W-:Y:S02]  /*71c0*/  LEA R8, P6, R197.reuse, R114, 0x1 ;  /* 0x00000072c5087211 */ /* 0x048fe400078c08ff */
[----:B------:R-:W-:Y:S01]  /*71d0*/  SHF.L.U64.HI R14, R197, 0x1, R14 ;  /* 0x00000001c50e7819 */ /* 0x000fe2000001020e */
[----:B------:R1:W5:Y:S01]  /*71e0*/  @P3 LDG.E.U16 R21, desc[UR22][R6.64] ;  /* 0x0000001606153981 */ /* 0x000362000c1e1500 */
[C---:B------:R-:W-:Y:S02]  /*71f0*/  ISETP.GT.AND P4, PT, R111.reuse, 0x17, PT ;  /* 0x000000176f00780c */ /* 0x040fe40003f84270 */
[----:B------:R-:W-:Y:S01]  /*7200*/  SHF.R.S32.HI R16, RZ, 0x1f, R195 ;  /* 0x0000001fff107819 */ /* 0x000fe200000114c3 */
[----:B------:R3:W5:Y:S01]  /*7210*/  @P2 LDG.E.U16 R4, desc[UR22][R12.64] ;  /* 0x000000160c042981 */ /* 0x000762000c1e1500 */
[----:B------:R-:W-:-:S02]  /*7220*/  ISETP.GT.AND P3, PT, R111, 0x18, PT ;  /* 0x000000186f00780c */ /* 0x000fc40003f64270 */
[----:B------:R-:W-:Y:S02]  /*7230*/  SHF.R.S32.HI R22, RZ, 0x1f, R193 ;  /* 0x0000001fff167819 */ /* 0x000fe400000114c1 */
[----:B------:R-:W-:Y:S01]  /*7240*/  ISETP.GT.AND P2, PT, R111, 0x19, PT ;  /* 0x000000196f00780c */ /* 0x000fe20003f44270 */
[----:B------:R-:W-:Y:S01]  /*7250*/  IMAD.X R9, R115, 0x1, R14, P6 ;  /* 0x0000000173097824 */ /* 0x000fe200030e060e */
[CC--:B0-----:R-:W-:Y:S02]  /*7260*/  LEA R10, P5, R195.reuse, R114.reuse, 0x1 ;  /* 0x00000072c30a7211 */ /* 0x0c1fe400078a08ff */
[----:B-1----:R-:W-:Y:S02]  /*7270*/  SHF.L.U64.HI R6, R195, 0x1, R16 ;  /* 0x00000001c3067819 */ /* 0x002fe40000010210 */
[C---:B---3--:R-:W-:Y:S02]  /*7280*/  LEA R12, P6, R193.reuse, R114, 0x1 ;  /* 0x00000072c10c7211 */ /* 0x048fe400078c08ff */
[----:B------:R-:W-:-:S02]  /*7290*/  SHF.L.U64.HI R22, R193, 0x1, R22 ;  /* 0x00000001c1167819 */ /* 0x000fc40000010216 */
[----:B------:R-:W-:Y:S01]  /*72a0*/  PRMT R19, RZ, 0x7610, R19 ;  /* 0x00007610ff137816 */ /* 0x000fe20000000013 */
[C---:B------:R-:W-:Y:S01]  /*72b0*/  IMAD.X R11, R115.reuse, 0x1, R6, P5 ;  /* 0x00000001730b7824 */ /* 0x040fe200028e0606 */
[----:B------:R-:W-:Y:S01]  /*72c0*/  PRMT R16, RZ, 0x7610, R16 ;  /* 0x00007610ff107816 */ /* 0x000fe20000000010 */
[----:B------:R-:W-:Y:S01]  /*72d0*/  IMAD.X R13, R115, 0x1, R22, P6 ;  /* 0x00000001730d7824 */ /* 0x000fe200030e0616 */
[----:B------:R-:W-:Y:S02]  /*72e0*/  PRMT R17, RZ, 0x7610, R17 ;  /* 0x00007610ff117816 */ /* 0x000fe40000000011 */
[----:B------:R-:W-:Y:S01]  /*72f0*/  SHF.R.S32.HI R14, RZ, 0x1f, R191 ;  /* 0x0000001fff0e7819 */ /* 0x000fe200000114bf */
[----:B------:R0:W5:Y:S01]  /*7300*/  @P4 LDG.E.U16 R19, desc[UR22][R8.64] ;  /* 0x0000001608134981 */ /* 0x000162000c1e1500 */
[C---:B------:R-:W-:Y:S02]  /*7310*/  LEA R6, P6, R191.reuse, R114, 0x1 ;  /* 0x00000072bf067211 */ /* 0x040fe400078c08ff */
[----:B------:R-:W-:Y:S01]  /*7320*/  SHF.R.S32.HI R22, RZ, 0x1f, R189 ;  /* 0x0000001fff167819 */ /* 0x000fe200000114bd */
[----:B------:R1:W5:Y:S01]  /*7330*/  @P3 LDG.E.U16 R16, desc[UR22][R10.64] ;  /* 0x000000160a103981 */ /* 0x000362000c1e1500 */
[----:B------:R-:W-:-:S02]  /*7340*/  SHF.L.U64.HI R14, R191, 0x1, R14 ;  /* 0x00000001bf0e7819 */ /* 0x000fc4000001020e */
[C---:B------:R-:W-:Y:S01]  /*7350*/  ISETP.GT.AND P4, PT, R111.reuse, 0x1a, PT ;  /* 0x0000001a6f00780c */ /* 0x040fe20003f84270 */
[----:B------:R3:W5:Y:S01]  /*7360*/  @P2 LDG.E.U16 R17, desc[UR22][R12.64] ;  /* 0x000000160c112981 */ /* 0x000762000c1e1500 */
[C---:B------:R-:W-:Y:S02]  /*7370*/  ISETP.GT.AND P3, PT, R111.reuse, 0x1b, PT ;  /* 0x0000001b6f00780c */ /* 0x040fe40003f64270 */
[----:B------:R-:W-:Y:S02]  /*7380*/  SHF.R.S32.HI R26, RZ, 0x1f, R187 ;  /* 0x0000001fff1a7819 */ /* 0x000fe400000114bb */
[----:B------:R-:W-:Y:S01]  /*7390*/  ISETP.GT.AND P2, PT, R111, 0x1c, PT ;  /* 0x0000001c6f00780c */ /* 0x000fe20003f44270 */
[----:B------:R-:W-:Y:S01]  /*73a0*/  IMAD.X R7, R115, 0x1, R14, P6 ;  /* 0x0000000173077824 */ /* 0x000fe200030e060e */
[C---:B0-----:R-:W-:Y:S02]  /*73b0*/  LEA R8, P5, R189.reuse, R114, 0x1 ;  /* 0x00000072bd087211 */ /* 0x041fe400078a08ff */
[----:B------:R-:W-:-:S02]  /*73c0*/  SHF.L.U64.HI R22, R189, 0x1, R22 ;  /* 0x00000001bd167819 */ /* 0x000fc40000010216 */
[CC--:B-1----:R-:W-:Y:S02]  /*73d0*/  LEA R10, P6, R187.reuse, R114.reuse, 0x1 ;  /* 0x00000072bb0a7211 */ /* 0x0c2fe400078c08ff */
[----:B---3--:R-:W-:Y:S01]  /*73e0*/  SHF.L.U64.HI R12, R187, 0x1, R26 ;  /* 0x00000001bb0c7819 */ /* 0x008fe2000001021a */
[C---:B------:R-:W-:Y:S01]  /*73f0*/  IMAD.X R9, R115.reuse, 0x1, R22, P5 ;  /* 0x0000000173097824 */ /* 0x040fe200028e0616 */
[----:B------:R-:W-:Y:S02]  /*7400*/  PRMT R27, RZ, 0x7610, R27 ;  /* 0x00007610ff1b7816 */ /* 0x000fe4000000001b */
[----:B------:R-:W-:Y:S01]  /*7410*/  PRMT R26, RZ, 0x7610, R26 ;  /* 0x00007610ff1a7816 */ /* 0x000fe2000000001a */
[----:B------:R-:W-:Y:S01]  /*7420*/  IMAD.X R11, R115, 0x1, R12, P6 ;  /* 0x00000001730b7824 */ /* 0x000fe200030e060c */
[----:B------:R-:W-:Y:S02]  /*7430*/  PRMT R22, RZ, 0x7610, R22 ;  /* 0x00007610ff167816 */ /* 0x000fe40000000016 */
[----:B------:R-:W-:Y:S01]  /*7440*/  SHF.R.S32.HI R14, RZ, 0x1f, R185 ;  /* 0x0000001fff0e7819 */ /* 0x000fe200000114b9 */
[----:B------:R0:W5:Y:S01]  /*7450*/  @P4 LDG.E.U16 R27, desc[UR22][R6.64] ;  /* 0x00000016061b4981 */ /* 0x000162000c1e1500 */
[----:B------:R-:W-:-:S02]  /*7460*/  LEA R12, P6, R185, R114, 0x1 ;  /* 0x00000072b90c7211 */ /* 0x000fc400078c08ff */
[----:B------:R-:W-:Y:S01]  /*7470*/  SHF.L.U64.HI R14, R185, 0x1, R14 ;  /* 0x00000001b90e7819 */ /* 0x000fe2000001020e */
[----:B------:R1:W5:Y:S01]  /*7480*/  @P3 LDG.E.U16 R26, desc[UR22][R8.64] ;  /* 0x00000016081a3981 */ /* 0x000362000c1e1500 */
[C---:B------:R-:W-:Y:S02]  /*7490*/  ISETP.GT.AND P4, PT, R111.reuse, 0x1d, PT ;  /* 0x0000001d6f00780c */ /* 0x040fe40003f84270 */
[----:B------:R-:W-:Y:S01]  /*74a0*/  SHF.R.S32.HI R126, RZ, 0x1f, R183 ;  /* 0x0000001fff7e7819 */ /* 0x000fe200000114b7 */
[----:B------:R3:W5:Y:S01]  /*74b0*/  @P2 LDG.E.U16 R22, desc[UR22][R10.64] ;  /* 0x000000160a162981 */ /* 0x000762000c1e1500 */
[C---:B------:R-:W-:Y:S02]  /*74c0*/  ISETP.GT.AND P3, PT, R111.reuse, 0x1e, PT ;  /* 0x0000001e6f00780c */ /* 0x040fe40003f64270 */
[----:B------:R-:W-:Y:S02]  /*74d0*/  SHF.R.S32.HI R128, RZ, 0x1f, R181 ;  /* 0x0000001fff807819 */ /* 0x000fe400000114b5 */
[----:B------:R-:W-:Y:S01]  /*74e0*/  ISETP.GT.AND P2, PT, R111, 0x1f, PT ;  /* 0x0000001f6f00780c */ /* 0x000fe20003f44270 */
[----:B------:R-:W-:Y:S01]  /*74f0*/  IMAD.X R13, R115, 0x1, R14, P6 ;  /* 0x00000001730d7824 */ /* 0x000fe200030e060e */
[----:B0-----:R-:W-:-:S02]  /*7500*/  LEA R6, P5, R183, R114, 0x1 ;  /* 0x00000072b7067211 */ /* 0x001fc400078a08ff */
        /* <DEDUP_REMOVED lines=9> */
[----:B------:R0:W5:Y:S01]  /*75a0*/  @P4 LDG.E.U16 R223, desc[UR22][R12.64] ;  /* 0x000000160cdf4981 */ /* 0x000162000c1e1500 */
[C---:B------:R-:W-:Y:S02]  /*75b0*/  LEA R10, P6, R179.reuse, R114, 0x1 ;  /* 0x00000072b30a7211 */ /* 0x040fe400078c08ff */
[----:B------:R-:W-:Y:S01]  /*75c0*/  SHF.R.S32.HI R128, RZ, 0x1f, R177 ;  /* 0x0000001fff807819 */ /* 0x000fe200000114b1 */
[----:B------:R1:W5:Y:S01]  /*75d0*/  @P3 LDG.E.U16 R126, desc[UR22][R6.64] ;  /* 0x00000016067e3981 */ /* 0x000362000c1e1500 */
[----:B------:R-:W-:Y:S02]  /*75e0*/  SHF.L.U64.HI R14, R179, 0x1, R14 ;  /* 0x00000001b30e7819 */ /* 0x000fe4000001020e */
[C---:B------:R-:W-:Y:S01]  /*75f0*/  ISETP.GT.AND P4, PT, R111.reuse, 0x20, PT ;  /* 0x000000206f00780c */ /* 0x040fe20003f84270 */
[----:B------:R3:W5:Y:S01]  /*7600*/  @P2 LDG.E.U16 R221, desc[UR22][R8.64] ;  /* 0x0000001608dd2981 */ /* 0x000762000c1e1500 */
[----:B------:R-:W-:-:S02]  /*7610*/  ISETP.GT.AND P3, PT, R111, 0x21, PT ;  /* 0x000000216f00780c */ /* 0x000fc40003f64270 */
[----:B------:R-:W-:Y:S02]  /*7620*/  SHF.R.S32.HI R130, RZ, 0x1f, R175 ;  /* 0x0000001fff827819 */ /* 0x000fe400000114af */
[----:B------:R-:W-:Y:S01]  /*7630*/  ISETP.GT.AND P2, PT, R111, 0x22, PT ;  /* 0x000000226f00780c */ /* 0x000fe20003f44270 */
[----:B------:R-:W-:Y:S01]  /*7640*/  IMAD.X R11, R115, 0x1, R14, P6 ;  /* 0x00000001730b7824 */ /* 0x000fe200030e060e */
[CC--:B0-----:R-:W-:Y:S02]  /*7650*/  LEA R12, P5, R177.reuse, R114.reuse, 0x1 ;  /* 0x00000072b10c7211 */ /* 0x0c1fe400078a08ff */
[----:B------:R-:W-:Y:S02]  /*7660*/  SHF.L.U64.HI R128, R177, 0x1, R128 ;  /* 0x00000001b1807819 */ /* 0x000fe40000010280 */
[C---:B-1----:R-:W-:Y:S02]  /*7670*/  LEA R6, P6, R175.reuse, R114, 0x1 ;  /* 0x00000072af067211 */ /* 0x042fe400078c08ff */
[----:B---3--:R-:W-:Y:S01]  /*7680*/  SHF.L.U64.HI R8, R175, 0x1, R130 ;  /* 0x00000001af087819 */ /* 0x008fe20000010282 */
[----:B------:R-:W-:Y:S01]  /*7690*/  IMAD.X R13, R115, 0x1, R128, P5 ;  /* 0x00000001730d7824 */ /* 0x000fe200028e0680 */
[----:B------:R-:W-:-:S02]  /*76a0*/  PRMT R225, RZ, 0x7610, R225 ;  /* 0x00007610ffe17816 */ /* 0x000fc400000000e1 */
[----:B------:R-:W-:Y:S01]  /*76b0*/  PRMT R130, RZ, 0x7610, R130 ;  /* 0x00007610ff827816 */ /* 0x000fe20000000082 */
[----:B------:R-:W-:Y:S01]  /*76c0*/  IMAD.X R7, R115, 0x1, R8, P6 ;  /* 0x0000000173077824 */ /* 0x000fe200030e0608 */
[----:B------:R-:W-:Y:S02]  /*76d0*/  PRMT R128, RZ, 0x7610, R128 ;  /* 0x00007610ff807816 */ /* 0x000fe40000000080 */
[----:B------:R-:W-:Y:S01]  /*76e0*/  SHF.R.S32.HI R14, RZ, 0x1f, R173 ;  /* 0x0000001fff0e7819 */ /* 0x000fe200000114ad */
[----:B------:R-:W5:Y:S01]  /*76f0*/  @P4 LDG.E.U16 R225, desc[UR22][R10.64] ;  /* 0x000000160ae14981 */ /* 0x000f62000c1e1500 */
[C---:B------:R-:W-:Y:S02]  /*7700*/  LEA R8, P6, R173.reuse, R114, 0x1 ;  /* 0x00000072ad087211 */ /* 0x040fe400078c08ff */
[----:B------:R-:W-:Y:S01]  /*7710*/  SHF.R.S32.HI R132, RZ, 0x1f, R171 ;  /* 0x0000001fff847819 */ /* 0x000fe200000114ab */
[----:B------:R0:W5:Y:S01]  /*7720*/  @P3 LDG.E.U16 R130, desc[UR22][R12.64] ;  /* 0x000000160c823981 */ /* 0x000162000c1e1500 */
[----:B------:R-:W-:-:S02]  /*7730*/  SHF.L.U64.HI R14, R173, 0x1, R14 ;  /* 0x00000001ad0e7819 */ /* 0x000fc4000001020e */
[C---:B------:R-:W-:Y:S01]  /*7740*/  ISETP.GT.AND P4, PT, R111.reuse, 0x23, PT ;  /* 0x000000236f00780c */ /* 0x040fe20003f84270 */
[----:B------:R1:W5:Y:S01]  /*7750*/  @P2 LDG.E.U16 R128, desc[UR22][R6.64] ;  /* 0x0000001606802981 */ /* 0x000362000c1e1500 */
[C---:B------:R-:W-:Y:S02]  /*7760*/  ISETP.GT.AND P3, PT, R111.reuse, 0x24, PT ;  /* 0x000000246f00780c */ /* 0x040fe40003f64270 */
[----:B------:R-:W-:Y:S02]  /*7770*/  ISETP.GT.AND P2, PT, R111, 0x25, PT ;  /* 0x000000256f00780c */ /* 0x000fe40003f44270 */
[----:B0-----:R-:W-:Y:S01]  /*7780*/  SHF.R.S32.HI R12, RZ, 0x1f, R169 ;  /* 0x0000001fff0c7819 */ /* 0x001fe200000114a9 */
[----:B------:R-:W-:Y:S01]  /*7790*/  IMAD.X R9, R115, 0x1, R14, P6 ;  /* 0x0000000173097824 */ /* 0x000fe200030e060e */
[C---:B------:R-:W-:Y:S02]  /*77a0*/  LEA R10, P5, R171.reuse, R114, 0x1 ;  /* 0x00000072ab0a7211 */ /* 0x040fe400078a08ff */
[----:B------:R-:W-:-:S02]  /*77b0*/  SHF.L.U64.HI R132, R171, 0x1, R132 ;  /* 0x00000001ab847819 */ /* 0x000fc40000010284 */
[CC--:B-1----:R-:W-:Y:S02]  /*77c0*/  LEA R6, P6, R169.reuse, R114.reuse, 0x1 ;  /* 0x00000072a9067211 */ /* 0x0c2fe400078c08ff */
[----:B------:R-:W-:Y:S01]  /*77d0*/  SHF.L.U64.HI R12, R169, 0x1, R12 ;  /* 0x00000001a90c7819 */ /* 0x000fe2000001020c */
[C---:B------:R-:W-:Y:S01]  /*77e0*/  IMAD.X R11, R115.reuse, 0x1, R132, P5 ;  /* 0x00000001730b7824 */ /* 0x040fe200028e0684 */
[----:B------:R-:W-:Y:S02]  /*77f0*/  PRMT R229, RZ, 0x7610, R229 ;  /* 0x00007610ffe57816 */ /* 0x000fe400000000e5 */
[----:B------:R-:W-:Y:S01]  /*7800*/  PRMT R227, RZ, 0x7610, R227 ;  /* 0x00007610ffe37816 */ /* 0x000fe200000000e3 */
[----:B------:R-:W-:Y:S01]  /*7810*/  IMAD.X R7, R115, 0x1, R12, P6 ;  /* 0x0000000173077824 */ /* 0x000fe200030e060c */
[----:B------:R-:W-:Y:S02]  /*7820*/  PRMT R132, RZ, 0x7610, R132 ;  /* 0x00007610ff847816 */ /* 0x000fe40000000084 */
[----:B------:R-:W-:Y:S01]  /*7830*/  SHF.R.S32.HI R14, RZ, 0x1f, R167 ;  /* 0x0000001fff0e7819 */ /* 0x000fe200000114a7 */
[----:B------:R-:W5:Y:S01]  /*7840*/  @P4 LDG.E.U16 R229, desc[UR22][R8.64] ;  /* 0x0000001608e54981 */ /* 0x000f62000c1e1500 */
[----:B------:R-:W-:-:S02]  /*7850*/  LEA R12, P6, R167, R114, 0x1 ;  /* 0x00000072a70c7211 */ /* 0x000fc400078c08ff */
[----:B------:R-:W-:Y:S01]  /*7860*/  SHF.R.S32.HI R134, RZ, 0x1f, R165 ;  /* 0x0000001fff867819 */ /* 0x000fe200000114a5 */
[----:B------:R0:W5:Y:S01]  /*7870*/  @P3 LDG.E.U16 R227, desc[UR22][R10.64] ;  /* 0x000000160ae33981 */ /* 0x000162000c1e1500 */
[----:B------:R-:W-:Y:S02]  /*7880*/  SHF.L.U64.HI R14, R167, 0x1, R14 ;  /* 0x00000001a70e7819 */ /* 0x000fe4000001020e */
[C---:B------:R-:W-:Y:S01]  /*7890*/  ISETP.GT.AND P4, PT, R111.reuse, 0x26, PT ;  /* 0x000000266f00780c */ /* 0x040fe20003f84270 */
[----:B------:R1:W5:Y:S01]  /*78a0*/  @P2 LDG.E.U16 R132, desc[UR22][R6.64] ;  /* 0x0000001606842981 */ /* 0x000362000c1e1500 */
[C---:B------:R-:W-:Y:S02]  /*78b0*/  ISETP.GT.AND P3, PT, R111.reuse, 0x27, PT ;  /* 0x000000276f00780c */ /* 0x040fe40003f64270 */
[----:B------:R-:W-:Y:S02]  /*78c0*/  ISETP.GT.AND P2, PT, R111, 0x28, PT ;  /* 0x000000286f00780c */ /* 0x000fe40003f44270 */
[----:B0-----:R-:W-:Y:S01]  /*78d0*/  SHF.R.S32.HI R10, RZ, 0x1f, R163 ;  /* 0x0000001fff0a7819 */ /* 0x001fe200000114a3 */
[----:B------:R-:W-:Y:S01]  /*78e0*/  IMAD.X R13, R115, 0x1, R14, P6 ;  /* 0x00000001730d7824 */ /* 0x000fe200030e060e */
[----:B------:R-:W-:-:S02]  /*78f0*/  LEA R8, P5, R165, R114, 0x1 ;  /* 0x00000072a5087211 */ /* 0x000fc400078a08ff */
[----:B------:R-:W-:Y:S02]  /*7900*/  SHF.L.U64.HI R134, R165, 0x1, R134 ;  /* 0x00000001a5867819 */ /* 0x000fe40000010286 */
[C---:B-1----:R-:W-:Y:S02]  /*7910*/  LEA R6, P6, R163.reuse, R114, 0x1 ;  /* 0x00000072a3067211 */ /* 0x042fe400078c08ff */
        /* <DEDUP_REMOVED lines=8> */
[CC--:B------:R-:W-:Y:S02]  /*79a0*/  LEA R10, P6, R161.reuse, R114.reuse, 0x1 ;  /* 0x00000072a10a7211 */ /* 0x0c0fe400078c08ff */
[----:B------:R-:W-:Y:S01]  /*79b0*/  SHF.R.S32.HI R138, RZ, 0x1f, R159 ;  /* 0x0000001fff8a7819 */ /* 0x000fe2000001149f */
[----:B------:R1:W5:Y:S01]  /*79c0*/  @P3 LDG.E.U16 R136, desc[UR22][R8.64] ;  /* 0x0000001608883981 */ /* 0x000362000c1e1500 */
[----:B------:R-:W-:Y:S02]  /*79d0*/  SHF.L.U64.HI R14, R161, 0x1, R14 ;  /* 0x00000001a10e7819 */ /* 0x000fe4000001020e */
[C---:B------:R-:W-:Y:S01]  /*79e0*/  ISETP.GT.AND P4, PT, R111.reuse, 0x29, PT ;  /* 0x000000296f00780c */ /* 0x040fe20003f84270 */
[----:B------:R3:W5:Y:S01]  /*79f0*/  @P2 LDG.E.U16 R134, desc[UR22][R6.64] ;  /* 0x0000001606862981 */ /* 0x000762000c1e1500 */
[----:B------:R-:W-:Y:S01]  /*7a00*/  ISETP.GT.AND P2, PT, R111, 0x2b, PT ;  /* 0x0000002b6f00780c */ /* 0x000fe20003f44270 */
[----:B------:R-:W-:Y:S01]  /*7a10*/  IMAD.X R11, R115, 0x1, R14, P6 ;  /* 0x00000001730b7824 */ /* 0x000fe200030e060e */
[----:B0-----:R-:W-:-:S02]  /*7a20*/  LEA R12, P5, R159, R114, 0x1 ;  /* 0x000000729f0c7211 */ /* 0x001fc400078a08ff */
[----:B-1----:R-:W-:Y:S02]  /*7a30*/  SHF.R.S32.HI R8, RZ, 0x1f, R157 ;  /* 0x0000001fff087819 */ /* 0x002fe4000001149d */
[----:B------:R-:W-:Y:S02]  /*7a40*/  SHF.L.U64.HI R138, R159, 0x1, R138 ;  /* 0x000000019f8a7819 */ /* 0x000fe4000001028a */
[----:B------:R-:W-:Y:S02]  /*7a50*/  ISETP.GT.AND P3, PT, R111, 0x2a, PT ;  /* 0x0000002a6f00780c */ /* 0x000fe40003f64270 */
[C---:B---3--:R-:W-:Y:S02]  /*7a60*/  LEA R6, P6, R157.reuse, R114, 0x1 ;  /* 0x000000729d067211 */ /* 0x048fe400078c08ff */
[----:B------:R-:W-:Y:S01]  /*7a70*/  SHF.L.U64.HI R8, R157, 0x1, R8 ;  /* 0x000000019d087819 */ /* 0x000fe20000010208 */
[----:B------:R-:W-:Y:S01]  /*7a80*/  IMAD.X R13, R115, 0x1, R138, P5 ;  /* 0x00000001730d7824 */ /* 0x000fe200028e068a */
[----:B------:R-:W-:-:S02]  /*7a90*/  PRMT R235, RZ, 0x7610, R235 ;  /* 0x00007610ffeb7816 */ /* 0x000fc400000000eb */
[----:B------:R-:W-:Y:S01]  /*7aa0*/  PRMT R138, RZ, 0x7610, R138 ;  /* 0x00007610ff8a7816 */ /* 0x000fe2000000008a */
[----:B------:R-:W-:Y:S01]  /*7ab0*/  IMAD.X R7, R115, 0x1, R8, P6 ;  /* 0x0000000173077824 */ /* 0x000fe200030e0608 */
[----:B------:R-:W-:Y:S02]  /*7ac0*/  SHF.R.S32.HI R14, RZ, 0x1f, R155 ;  /* 0x0000001fff0e7819 */ /* 0x000fe4000001149b */
[----:B------:R-:W-:Y:S01]  /*7ad0*/  SHF.R.S32.HI R140, RZ, 0x1f, R153 ;  /* 0x0000001fff8c7819 */ /* 0x000fe20000011499 */
[----:B------:R0:W5:Y:S01]  /*7ae0*/  @P4 LDG.E.U16 R235, desc[UR22][R10.64] ;  /* 0x000000160aeb4981 */ /* 0x000162000c1e1500 */
[----:B------:R-:W-:Y:S02]  /*7af0*/  PRMT R233, RZ, 0x7610, R233 ;  /* 0x00007610ffe97816 */ /* 0x000fe400000000e9 */
[C---:B------:R-:W-:Y:S01]  /*7b00*/  LEA R8, P6, R155.reuse, R114, 0x1 ;  /* 0x000000729b087211 */ /* 0x040fe200078c08ff */
[----:B------:R1:W5:Y:S01]  /*7b10*/  @P2 LDG.E.U16 R138, desc[UR22][R6.64] ;  /* 0x00000016068a2981 */ /* 0x000362000c1e1500 */
[----:B------:R-:W-:-:S02]  /*7b20*/  SHF.L.U64.HI R14, R155, 0x1, R14 ;  /* 0x000000019b0e7819 */ /* 0x000fc4000001020e */
[----:B------:R-:W-:Y:S01]  /*7b30*/  SHF.L.U64.HI R140, R153, 0x1, R140 ;  /* 0x00000001998c7819 */ /* 0x000fe2000001028c */
[----:B------:R3:W5:Y:S01]  /*7b40*/  @P3 LDG.E.U16 R233, desc[UR22][R12.64] ;  /* 0x000000160ce93981 */ /* 0x000762000c1e1500 */
[----:B------:R-:W-:Y:S02]  /*7b50*/  ISETP.GT.AND P4, PT, R111, 0x2c, PT ;  /* 0x0000002c6f00780c */ /* 0x000fe40003f84270 */
[-C--:B0-----:R-:W-:Y:S02]  /*7b60*/  LEA R10, P5, R153, R114.reuse, 0x1 ;  /* 0x00000072990a7211 */ /* 0x081fe400078a08ff */
[----:B------:R-:W-:Y:S02]  /*7b70*/  SHF.R.S32.HI R142, RZ, 0x1f, R151 ;  /* 0x0000001fff8e7819 */ /* 0x000fe40000011497 */
[----:B------:R-:W-:Y:S01]  /*7b80*/  ISETP.GT.AND P2, PT, R111, 0x2e, PT ;  /* 0x0000002e6f00780c */ /* 0x000fe20003f44270 */
[----:B------:R-:W-:Y:S01]  /*7b90*/  IMAD.X R9, R115, 0x1, R14, P6 ;  /* 0x0000000173097824 */ /* 0x000fe200030e060e */
[----:B-1----:R-:W-:Y:S01]  /*7ba0*/  SHF.L.U64.HI R6, R151, 0x1, R142 ;  /* 0x0000000197067819 */ /* 0x002fe2000001028e */
[----:B------:R-:W-:Y:S01]  /*7bb0*/  IMAD.X R11, R115, 0x1, R140, P5 ;  /* 0x00000001730b7824 */ /* 0x000fe200028e068c */
[----:B---3--:R-:W-:-:S02]  /*7bc0*/  LEA R12, P6, R151, R114, 0x1 ;  /* 0x00000072970c7211 */ /* 0x008fc400078c08ff */
[C---:B------:R-:W-:Y:S02]  /*7bd0*/  ISETP.GT.AND P3, PT, R111.reuse, 0x2d, PT ;  /* 0x0000002d6f00780c */ /* 0x040fe40003f64270 */
[----:B------:R-:W-:Y:S02]  /*7be0*/  ISETP.GT.AND P5, PT, R111, RZ, PT ;  /* 0x000000ff6f00720c */ /* 0x000fe40003fa4270 */
[----:B------:R-:W-:Y:S01]  /*7bf0*/  PRMT R237, RZ, 0x7610, R237 ;  /* 0x00007610ffed7816 */ /* 0x000fe200000000ed */
[----:B------:R-:W-:Y:S01]  /*7c00*/  IMAD.X R13, R115, 0x1, R6, P6 ;  /* 0x00000001730d7824 */ /* 0x000fe200030e0606 */
[----:B------:R-:W-:Y:S02]  /*7c10*/  PRMT R142, RZ, 0x7610, R142 ;  /* 0x00007610ff8e7816 */ /* 0x000fe4000000008e */
[----:B------:R-:W-:Y:S02]  /*7c20*/  SHF.R.S32.HI R14, RZ, 0x1f, R149 ;  /* 0x0000001fff0e7819 */ /* 0x000fe40000011495 */
[----:B------:R-:W-:Y:S01]  /*7c30*/  PRMT R144, RZ, 0x7610, R144 ;  /* 0x00007610ff907816 */ /* 0x000fe20000000090 */
[----:B------:R-:W5:Y:S01]  /*7c40*/  @P4 LDG.E.U16 R237, desc[UR22][R8.64] ;  /* 0x0000001608ed4981 */ /* 0x000f62000c1e1500 */
[----:B------:R-:W-:-:S02]  /*7c50*/  PRMT R140, RZ, 0x7610, R140 ;  /* 0x00007610ff8c7816 */ /* 0x000fc4000000008c */
[----:B------:R-:W-:Y:S01]  /*7c60*/  ISETP.GT.AND P4, PT, R111, 0x2f, PT ;  /* 0x0000002f6f00780c */ /* 0x000fe20003f84270 */
[----:B------:R0:W5:Y:S01]  /*7c70*/  @P2 LDG.E.U16 R142, desc[UR22][R12.64] ;  /* 0x000000160c8e2981 */ /* 0x000162000c1e1500 */
[C---:B------:R-:W-:Y:S02]  /*7c80*/  LEA R6, P6, R149.reuse, R114, 0x1 ;  /* 0x0000007295067211 */ /* 0x040fe400078c08ff */
[----:B------:R-:W-:Y:S01]  /*7c90*/  SHF.L.U64.HI R14, R149, 0x1, R14 ;  /* 0x00000001950e7819 */ /* 0x000fe2000001020e */
[----:B------:R1:W5:Y:S01]  /*7ca0*/  @P3 LDG.E.U16 R144, desc[UR22][R10.64] ;  /* 0x000000160a903981 */ /* 0x000362000c1e1500 */
[----:B------:R-:W-:-:S03]  /*7cb0*/  SHF.R.S32.HI R146, RZ, 0x1f, R147 ;  /* 0x0000001fff927819 */ /* 0x000fc60000011493 */
[----:B------:R-:W5:Y:S01]  /*7cc0*/  @P5 LDG.E.U16 R140, desc[UR22][R114.64] ;  /* 0x00000016728c5981 */ /* 0x000f62000c1e1500 */
[----:B0-----:R-:W-:Y:S01]  /*7cd0*/  SHF.R.S32.HI R12, RZ, 0x1f, R145 ;  /* 0x0000001fff0c7819 */ /* 0x001fe20000011491 */
[----:B------:R-:W-:Y:S01]  /*7ce0*/  IMAD.X R7, R115, 0x1, R14, P6 ;  /* 0x0000000173077824 */ /* 0x000fe200030e060e */
[----:B------:R-:W-:Y:S02]  /*7cf0*/  ISETP.GT.AND P3, PT, R111, 0x30, PT ;  /* 0x000000306f00780c */ /* 0x000fe40003f64270 */
[CC--:B-1----:R-:W-:Y:S02]  /*7d00*/  LEA R10, P5, R145.reuse, R114.reuse, 0x1 ;  /* 0x00000072910a7211 */ /* 0x0c2fe400078a08ff */
[----:B------:R-:W-:Y:S02]  /*7d10*/  SHF.L.U64.HI R12, R145, 0x1, R12 ;  /* 0x00000001910c7819 */ /* 0x000fe4000001020c */
[----:B------:R-:W-:Y:S02]  /*7d20*/  PRMT R241, RZ, 0x7610, R241 ;  /* 0x00007610fff17816 */ /* 0x000fe400000000f1 */
[----:B------:R-:W-:Y:S01]  /*7d30*/  SHF.R.S32.HI R14, RZ, 0x1f, R143 ;  /* 0x0000001fff0e7819 */ /* 0x000fe2000001148f */
[----:B------:R-:W-:Y:S01]  /*7d40*/  IMAD.X R11, R115, 0x1, R12, P5 ;  /* 0x00000001730b7824 */ /* 0x000fe200028e060c */
[----:B------:R-:W-:-:S02]  /*7d50*/  LEA R8, P6, R147, R114, 0x1 ;  /* 0x0000007293087211 */ /* 0x000fc400078c08ff */
[----:B------:R-:W-:Y:S01]  /*7d60*/  SHF.L.U64.HI R146, R147, 0x1, R146 ;  /* 0x0000000193927819 */ /* 0x000fe20000010292 */
[----:B------:R0:W5:Y:S01]  /*7d70*/  @P4 LDG.E.U16 R241, desc[UR22][R6.64] ;  /* 0x0000001606f14981 */ /* 0x000162000c1e1500 */
[----:B------:R-:W-:Y:S02]  /*7d80*/  SHF.R.S32.HI R150, RZ, 0x1f, R141 ;  /* 0x0000001fff967819 */ /* 0x000fe4000001148d */
[C---:B------:R-:W-:Y:S02]  /*7d90*/  LEA R12, P5, R143.reuse, R114, 0x1 ;  /* 0x000000728f0c7211 */ /* 0x040fe400078a08ff */
[----:B------:R-:W-:Y:S01]  /*7da0*/  SHF.L.U64.HI R148, R143, 0x1, R14 ;  /* 0x000000018f947819 */ /* 0x000fe2000001020e */
[----:B------:R-:W-:Y:S01]  /*7db0*/  IMAD.X R9, R115, 0x1, R146, P6 ;  /* 0x0000000173097824 */ /* 0x000fe200030e0692 */
[----:B------:R-:W-:Y:S02]  /*7dc0*/  ISETP.GT.AND P2, PT, R111, 0x31, PT ;  /* 0x000000316f00780c */ /* 0x000fe40003f44270 */
[----:B------:R-:W-:-:S02]  /*7dd0*/  PRMT R239, RZ, 0x7610, R239 ;  /* 0x00007610ffef7816 */ /* 0x000fc400000000ef */
[CC--:B------:R-:W-:Y:S02]  /*7de0*/  LEA R14, P4, R141.reuse, R114.reuse, 0x1 ;  /* 0x000000728d0e7211 */ /* 0x0c0fe400078808ff */
[----:B------:R-:W-:Y:S01]  /*7df0*/  SHF.L.U64.HI R150, R141, 0x1, R150 ;  /* 0x000000018d967819 */ /* 0x000fe20000010296 */
[----:B------:R-:W-:Y:S01]  /*7e00*/  IMAD.X R13, R115, 0x1, R148, P5 ;  /* 0x00000001730d7824 */ /* 0x000fe200028e0694 */
[----:B0-----:R-:W-:Y:S01]  /*7e10*/  SHF.R.S32.HI R6, RZ, 0x1f, R139 ;  /* 0x0000001fff067819 */ /* 0x001fe2000001148b */
[----:B------:R0:W5:Y:S01]  /*7e20*/  @P3 LDG.E.U16 R239, desc[UR22][R8.64] ;  /* 0x0000001608ef3981 */ /* 0x000162000c1e1500 */
[----:B------:R-:W-:Y:S01]  /*7e30*/  ISETP.GT.AND P5, PT, R111, 0x34, PT ;  /* 0x000000346f00780c */ /* 0x000fe20003fa4270 */
[----:B------:R-:W-:Y:S01]  /*7e40*/  IMAD.X R15, R115, 0x1, R150, P4 ;  /* 0x00000001730f7824 */ /* 0x000fe200020e0696 */
[----:B------:R-:W-:Y:S02]  /*7e50*/  PRMT R146, RZ, 0x7610, R146 ;  /* 0x00007610ff927816 */ /* 0x000fe40000000092 */
[----:B------:R-:W-:-:S02]  /*7e60*/  LEA RZ, P4, R139, R114, 0x1 ;  /* 0x000000728bff7211 */ /* 0x000fc400078808ff */
[C---:B0-----:R-:W-:Y:S01]  /*7e70*/  SHF.L.U64.HI R8, R139.reuse, 0x1, R6 ;  /* 0x000000018b087819 */ /* 0x041fe20000010206 */
[----:B------:R-:W-:Y:S01]  /*7e80*/  IMAD R6, R139, 0x2, R114 ;  /* 0x000000028b067824 */ /* 0x000fe200078e0272 */
[----:B------:R-:W-:Y:S01]  /*7e90*/  PRMT R148, RZ, 0x7610, R148 ;  /* 0x00007610ff947816 */ /* 0x000fe20000000094 */
[----:B------:R0:W5:Y:S02]  /*7ea0*/  @P2 LDG.E.U16 R146, desc[UR22][R10.64] ;  /* 0x000000160a922981 */ /* 0x000164000c1e1500 */
[----:B------:R-:W-:Y:S01]  /*7eb0*/  IMAD.X R7, R115, 0x1, R8, P4 ;  /* 0x0000000173077824 */ /* 0x000fe200020e0608 */
[C---:B------:R-:W-:Y:S02]  /*7ec0*/  ISETP.GT.AND P3, PT, R111.reuse, 0x32, PT ;  /* 0x000000326f00780c */ /* 0x040fe40003f64270 */
[----:B------:R-:W-:Y:S02]  /*7ed0*/  ISETP.GT.AND P2, PT, R111, 0x33, PT ;  /* 0x000000336f00780c */ /* 0x000fe40003f44270 */
[----:B------:R1:W5:Y:S01]  /*7ee0*/  @P5 LDG.E.U16 R148, desc[UR22][R6.64] ;  /* 0x0000001606945981 */ /* 0x000362000c1e1500 */
[----:B0-----:R-:W-:-:S02]  /*7ef0*/  SHF.R.S32.HI R10, RZ, 0x1f, R135 ;  /* 0x0000001fff0a7819 */ /* 0x001fc40000011487 */
[----:B------:R-:W-:Y:S02]  /*7f00*/  SHF.R.S32.HI R8, RZ, 0x1f, R137 ;  /* 0x0000001fff087819 */ /* 0x000fe40000011489 */
[CC--:B------:R-:W-:Y:S02]  /*7f10*/  LEA RZ, P5, R135.reuse, R114.reuse, 0x1 ;  /* 0x0000007287ff7211 */ /* 0x0c0fe400078a08ff */
[----:B------:R-:W-:Y:S02]  /*7f20*/  SHF.L.U64.HI R10, R135, 0x1, R10 ;  /* 0x00000001870a7819 */ /* 0x000fe4000001020a */
[----:B------:R-:W-:Y:S02]  /*7f30*/  PRMT R243, RZ, 0x7610, R243 ;  /* 0x00007610fff37816 */ /* 0x000fe400000000f3 */
[----:B------:R-:W-:Y:S01]  /*7f40*/  LEA RZ, P4, R137, R114, 0x1 ;  /* 0x0000007289ff7211 */ /* 0x000fe200078808ff */
[----:B-1----:R-:W-:Y:S01]  /*7f50*/  IMAD.X R7, R115, 0x1, R10, P5 ;  /* 0x0000000173077824 */ /* 0x002fe200028e060a */
[----:B------:R-:W-:-:S02]  /*7f60*/  SHF.L.U64.HI R8, R137, 0x1, R8 ;  /* 0x0000000189087819 */ /* 0x000fc40000010208 */
[----:B------:R-:W-:Y:S01]  /*7f70*/  PRMT R150, RZ, 0x7610, R150 ;  /* 0x00007610ff967816 */ /* 0x000fe20000000096 */
[----:B------:R0:W5:Y:S01]  /*7f80*/  @P3 LDG.E.U16 R243, desc[UR22][R12.64] ;  /* 0x000000160cf33981 */ /* 0x000162000c1e1500 */
[----:B------:R-:W-:Y:S02]  /*7f90*/  SHF.R.S32.HI R10, RZ, 0x1f, R133 ;  /* 0x0000001fff0a7819 */ /* 0x000fe40000011485 */
[----:B------:R-:W-:Y:S01]  /*7fa0*/  ISETP.GT.AND P5, PT, R111, 0x37, PT ;  /* 0x000000376f00780c */ /* 0x000fe20003fa4270 */
[----:B------:R-:W-:Y:S01]  /*7fb0*/  IMAD.X R9, R115, 0x1, R8, P4 ;  /* 0x0000000173097824 */ /* 0x000fe200020e0608 */
[----:B------:R-:W-:Y:S01]  /*7fc0*/  LEA RZ, P4, R133, R114, 0x1 ;  /* 0x0000007285ff7211 */ /* 0x000fe200078808ff */
[----:B------:R1:W5:Y:S01]  /*7fd0*/  @P2 LDG.E.U16 R150, desc[UR22][R14.64] ;  /* 0x000000160e962981 */ /* 0x000362000c1e1500 */
[----:B------:R-:W-:Y:S02]  /*7fe0*/  ISETP.GT.AND P2, PT, R111, 0x36, PT ;  /* 0x000000366f00780c */ /* 0x000fe40003f44270 */
[C---:B0-----:R-:W-:Y:S01]  /*7ff0*/  SHF.L.U64.HI R12, R133.reuse, 0x1, R10 ;  /* 0x00000001850c7819 */ /* 0x041fe2000001020a */
[----:B------:R-:W-:Y:S01]  /*8000*/  IMAD R10, R133, 0x2, R114 ;  /* 0x00000002850a7824 */ /* 0x000fe200078e0272 */
[----:B------:R-:W-:-:S02]  /*8010*/  PRMT R247, RZ, 0x7610, R247 ;  /* 0x00007610fff77816 */ /* 0x000fc400000000f7 */
[----:B------:R-:W-:Y:S01]  /*8020*/  ISETP.GT.AND P3, PT, R111, 0x35, PT ;  /* 0x000000356f00780c */ /* 0x000fe20003f64270 */
[----:B------:R-:W-:Y:S01]  /*8030*/  IMAD.X R11, R115, 0x1, R12, P4 ;  /* 0x00000001730b7824 */ /* 0x000fe200020e060c */
[----:B-1----:R-:W-:Y:S01]  /*8040*/  SHF.R.S32.HI R14, RZ, 0x1f, R129 ;  /* 0x0000001fff0e7819 */ /* 0x002fe20000011481 */
[----:B------:R-:W-:Y:S01]  /*8050*/  IMAD R6, R135, 0x2, R114 ;  /* 0x0000000287067824 */ /* 0x000fe200078e0272 */
[----:B------:R-:W-:Y:S02]  /*8060*/  PRMT R152, RZ, 0x7610, R152 ;  /* 0x00007610ff987816 */ /* 0x000fe40000000098 */
[----:B------:R0:W5:Y:S01]  /*8070*/  @P5 LDG.E.U16 R247, desc[UR22][R10.64] ;  /* 0x000000160af75981 */ /* 0x000162000c1e1500 */
[----:B------:R-:W-:Y:S02]  /*8080*/  SHF.R.S32.HI R12, RZ, 0x1f, R131 ;  /* 0x0000001fff0c7819 */ /* 0x000fe40000011483 */
[----:B------:R-:W-:Y:S01]  /*8090*/  LEA RZ, P5, R129, R114, 0x1 ;  /* 0x0000007281ff7211 */ /* 0x000fe200078a08ff */
[----:B------:R-:W-:Y:S01]  /*80a0*/  IMAD R8, R137, 0x2, R114 ;  /* 0x0000000289087824 */ /* 0x000fe200078e0272 */
[----:B------:R-:W-:Y:S01]  /*80b0*/  SHF.L.U64.HI R14, R129, 0x1, R14 ;  /* 0x00000001810e7819 */ /* 0x000fe2000001020e */
[----:B------:R1:W5:Y:S01]  /*80c0*/  @P2 LDG.E.U16 R152, desc[UR22][R6.64] ;  /* 0x0000001606982981 */ /* 0x000362000c1e1500 */
[----:B------:R-:W-:-:S02]  /*80d0*/  PRMT R245, RZ, 0x7610, R245 ;  /* 0x00007610fff57816 */ /* 0x000fc400000000f5 */
[CC--:B------:R-:W-:Y:S02]  /*80e0*/  LEA RZ, P4, R131.reuse, R114.reuse, 0x1 ;  /* 0x0000007283ff7211 */ /* 0x0c0fe400078808ff */
[----:B------:R-:W-:Y:S02]  /*80f0*/  SHF.L.U64.HI R12, R131, 0x1, R12 ;  /* 0x00000001830c7819 */ /* 0x000fe4000001020c */
[----:B0-----:R-:W-:Y:S01]  /*8100*/  SHF.R.S32.HI R10, RZ, 0x1f, R127 ;  /* 0x0000001fff0a7819 */ /* 0x001fe2000001147f */
[----:B------:R0:W5:Y:S01]  /*8110*/  @P3 LDG.E.U16 R245, desc[UR22][R8.64] ;  /* 0x0000001608f53981 */ /* 0x000162000c1e1500 */
[----:B-1----:R-:W-:Y:S01]  /*8120*/  IMAD.X R7, R115, 0x1, R14, P5 ;  /* 0x0000000173077824 */ /* 0x002fe200028e060e */
[C---:B------:R-:W-:Y:S02]  /*8130*/  ISETP.GT.AND P5, PT, R111.reuse, 0x3a, PT ;  /* 0x0000003a6f00780c */ /* 0x040fe40003fa4270 */
[----:B------:R-:W-:Y:S01]  /*8140*/  ISETP.GT.AND P2, PT, R111, 0x39, PT ;  /* 0x000000396f00780c */ /* 0x000fe20003f44270 */
[----:B0-----:R-:W-:Y:S01]  /*8150*/  IMAD.X R9, R115, 0x1, R12, P4 ;  /* 0x0000000173097824 */ /* 0x001fe200020e060c */
[----:B------:R-:W-:-:S02]  /*8160*/  LEA RZ, P4, R127, R114, 0x1 ;  /* 0x000000727fff7211 */ /* 0x000fc400078808ff */
[C---:B------:R-:W-:Y:S01]  /*8170*/  SHF.L.U64.HI R12, R127.reuse, 0x1, R10 ;  /* 0x000000017f0c7819 */ /* 0x040fe2000001020a */
[----:B------:R-:W-:Y:S01]  /*8180*/  IMAD R10, R127, 0x2, R114 ;  /* 0x000000027f0a7824 */ /* 0x000fe200078e0272 */
[----:B------:R-:W-:Y:S02]  /*8190*/  PRMT R156, RZ, 0x7610, R156 ;  /* 0x00007610ff9c7816 */ /* 0x000fe4000000009c */
[----:B------:R-:W-:Y:S01]  /*81a0*/  ISETP.GT.AND P3, PT, R111, 0x38, PT ;  /* 0x000000386f00780c */ /* 0x000fe20003f64270 */
[----:B------:R-:W-:Y:S01]  /*81b0*/  IMAD.X R11, R115, 0x1, R12, P4 ;  /* 0x00000001730b7824 */ /* 0x000fe200020e060c */
[----:B------:R-:W-:Y:S01]  /*81c0*/  SHF.R.S32.HI R14, RZ, 0x1f, R123 ;  /* 0x0000001fff0e7819 */ /* 0x000fe2000001147b */
[----:B------:R-:W-:Y:S01]  /*81d0*/  IMAD R6, R129, 0x2, R114 ;  /* 0x0000000281067824 */ /* 0x000fe200078e0272 */
[----:B------:R-:W-:Y:S02]  /*81e0*/  PRMT R249, RZ, 0x7610, R249 ;  /* 0x00007610fff97816 */ /* 0x000fe400000000f9 */
[----:B------:R0:W5:Y:S01]  /*81f0*/  @P5 LDG.E.U16 R156, desc[UR22][R10.64] ;  /* 0x000000160a9c5981 */ /* 0x000162000c1e1500 */
[----:B------:R-:W-:-:S02]  /*8200*/  SHF.R.S32.HI R12, RZ, 0x1f, R125 ;  /* 0x0000001fff0c7819 */ /* 0x000fc4000001147d */
[-C--:B------:R-:W-:Y:S01]  /*8210*/  LEA RZ, P5, R123, R114.reuse, 0x1 ;  /* 0x000000727bff7211 */ /* 0x080fe200078a08ff */
[----:B------:R-:W-:Y:S01]  /*8220*/  IMAD R8, R131, 0x2, R114 ;  /* 0x0000000283087824 */ /* 0x000fe200078e0272 */
[----:B------:R-:W-:Y:S01]  /*8230*/  SHF.L.U64.HI R14, R123, 0x1, R14 ;  /* 0x000000017b0e7819 */ /* 0x000fe2000001020e */
[----:B------:R1:W5:Y:S01]  /*8240*/  @P2 LDG.E.U16 R249, desc[UR22][R6.64] ;  /* 0x0000001606f92981 */ /* 0x000362000c1e1500 */
[----:B------:R-:W-:Y:S02]  /*8250*/  PRMT R154, RZ, 0x7610, R154 ;  /* 0x00007610ff9a7816 */ /* 0x000fe4000000009a */
[C---:B------:R-:W-:Y:S02]  /*8260*/  LEA RZ, P4, R125.reuse, R114, 0x1 ;  /* 0x000000727dff7211 */ /* 0x040fe400078808ff */
[----:B------:R-:W-:Y:S02]  /*8270*/  SHF.L.U64.HI R12, R125, 0x1, R12 ;  /* 0x000000017d0c7819 */ /* 0x000fe4000001020c */
[----:B0-----:R-:W-:Y:S01]  /*8280*/  SHF.R.S32.HI R10, RZ, 0x1f, R121 ;  /* 0x0000001fff0a7819 */ /* 0x001fe20000011479 */
[----:B------:R0:W5:Y:S01]  /*8290*/  @P3 LDG.E.U16 R154, desc[UR22][R8.64] ;  /* 0x00000016089a3981 */ /* 0x000162000c1e1500 */
[----:B-1----:R-:W-:Y:S01]  /*82a0*/  IMAD.X R7, R115, 0x1, R14, P5 ;  /* 0x0000000173077824 */ /* 0x002fe200028e060e */
[----:B------:R-:W-:-:S02]  /*82b0*/  ISETP.GT.AND P5, PT, R111, 0x3d, PT ;  /* 0x0000003d6f00780c */ /* 0x000fc40003fa4270 */
[----:B------:R-:W-:Y:S01]  /*82c0*/  ISETP.GT.AND P3, PT, R111, 0x3b, PT ;  /* 0x0000003b6f00780c */ /* 0x000fe20003f64270 */
[----:B0-----:R-:W-:Y:S01]  /*82d0*/  IMAD.X R9, R115, 0x1, R12, P4 ;  /* 0x0000000173097824 */ /* 0x001fe200020e060c */
[C---:B------:R-:W-:Y:S02]  /*82e0*/  LEA RZ, P4, R121.reuse, R114, 0x1 ;  /* 0x0000007279ff7211 */ /* 0x040fe400078808ff */
[----:B------:R-:W-:Y:S02]  /*82f0*/  SHF.L.U64.HI R12, R121, 0x1, R10 ;  /* 0x00000001790c7819 */ /* 0x000fe4000001020a */
[----:B------:R-:W-:Y:S01]  /*8300*/  ISETP.GT.AND P2, PT, R111, 0x3c, PT ;  /* 0x0000003c6f00780c */ /* 0x000fe20003f44270 */
[----:B------:R-:W-:Y:S01]  /*8310*/  IMAD R10, R121, 0x2, R114 ;  /* 0x00000002790a7824 */ /* 0x000fe200078e0272 */
[----:B------:R-:W-:Y:S01]  /*8320*/  PRMT R162, RZ, 0x7610, R162 ;  /* 0x00007610ffa27816 */ /* 0x000fe200000000a2 */
[----:B------:R-:W-:Y:S01]  /*8330*/  IMAD.X R11, R115, 0x1, R12, P4 ;  /* 0x00000001730b7824 */ /* 0x000fe200020e060c */
[----:B------:R-:W-:Y:S01]  /*8340*/  SHF.R.S32.HI R12, RZ, 0x1f, R119 ;  /* 0x0000001fff0c7819 */ /* 0x000fe20000011477 */
[----:B------:R-:W-:Y:S01]  /*8350*/  IMAD R8, R125, 0x2, R114 ;  /* 0x000000027d087824 */ /* 0x000fe200078e0272 */
[----:B------:R-:W-:Y:S01]  /*8360*/  PRMT R158, RZ, 0x7610, R158 ;  /* 0x00007610ff9e7816 */ /* 0x000fe2000000009e */
[----:B------:R-:W-:Y:S01]  /*8370*/  IMAD R6, R123, 0x2, R114 ;  /* 0x000000027b067824 */ /* 0x000fe200078e0272 */
[----:B------:R-:W-:Y:S01]  /*8380*/  PRMT R160, RZ, 0x7610, R160 ;  /* 0x00007610ffa07816 */ /* 0x000fe200000000a0 */
[----:B------:R-:W5:Y:S01]  /*8390*/  @P5 LDG.E.U16 R162, desc[UR22][R10.64] ;  /* 0x000000160aa25981 */ /* 0x000f62000c1e1500 */
[----:B------:R-:W-:-:S02]  /*83a0*/  SHF.R.S32.HI R14, RZ, 0x1f, R117 ;  /* 0x0000001fff0e7819 */ /* 0x000fc40000011475 */
[CC--:B------:R-:W-:Y:S01]  /*83b0*/  LEA RZ, P5, R119.reuse, R114.reuse, 0x1 ;  /* 0x0000007277ff7211 */ /* 0x0c0fe200078a08ff */
[----:B------:R0:W5:Y:S01]  /*83c0*/  @P3 LDG.E.U16 R158, desc[UR22][R8.64] ;  /* 0x00000016089e3981 */ /* 0x000162000c1e1500 */
[----:B------:R-:W-:Y:S02]  /*83d0*/  SHF.L.U64.HI R12, R119, 0x1, R12 ;  /* 0x00000001770c7819 */ /* 0x000fe4000001020c */
[CC--:B------:R-:W-:Y:S01]  /*83e0*/  LEA RZ, P4, R117.reuse, R114.reuse, 0x1 ;  /* 0x0000007275ff7211 */ /* 0x0c0fe200078808ff */
[----:B------:R1:W5:Y:S01]  /*83f0*/  @P2 LDG.E.U16 R160, desc[UR22][R6.64] ;  /* 0x0000001606a02981 */ /* 0x000362000c1e1500 */
[----:B------:R-:W-:Y:S02]  /*8400*/  SHF.L.U64.HI R14, R117, 0x1, R14 ;  /* 0x00000001750e7819 */ /* 0x000fe4000001020e */
[C---:B------:R-:W-:Y:S02]  /*8410*/  ISETP.GT.AND P3, PT, R111.reuse, 0x3e, PT ;  /* 0x0000003e6f00780c */ /* 0x040fe40003f64270 */
[----:B------:R-:W-:Y:S01]  /*8420*/  ISETP.GT.AND P2, PT, R111, 0x3f, PT ;  /* 0x0000003f6f00780c */ /* 0x000fe20003f44270 */
[----:B0-----:R-:W-:Y:S01]  /*8430*/  IMAD.X R9, R115, 0x1, R12, P5 ;  /* 0x0000000173097824 */ /* 0x001fe200028e060c */
[----:B------:R-:W-:Y:S01]  /*8440*/  ISETP.GT.AND P5, PT, R111, 0x1, PT ;  /* 0x000000016f00780c */ /* 0x000fe20003fa4270 */
[----:B------:R-:W-:Y:S01]  /*8450*/  USHF.L.U32 UR4, UR4, 0x1f, URZ ;  /* 0x0000001f04047899 */ /* 0x000fe200080006ff */
[----:B-1----:R-:W-:Y:S01]  /*8460*/  IMAD.X R7, R115, 0x1, R14, P4 ;  /* 0x0000000173077824 */ /* 0x002fe200020e060e */
[----:B------:R-:W-:Y:S01]  /*8470*/  IADD3 R10, P4, PT, R100, R114, RZ ;  /* 0x00000072640a7210 */ /* 0x000fe20007f9e0ff */
[--C-:B------:R-:W-:Y:S01]  /*8480*/  IMAD R8, R119, 0x2, R114.reuse ;  /* 0x0000000277087824 */ /* 0x100fe200078e0272 */
[----:B------:R-:W-:Y:S01]  /*8490*/  PRMT R251, RZ, 0x7610, R251 ;  /* 0x00007610fffb7816 */ /* 0x000fe200000000fb */
[----:B------:R-:W-:Y:S01]  /*84a0*/  IMAD R6, R117, 0x2, R114 ;  /* 0x0000000275067824 */ /* 0x000fe200078e0272 */
[----:B------:R-:W-:Y:S01]  /*84b0*/  PRMT R164, RZ, 0x7610, R164 ;  /* 0x00007610ffa47816 */ /* 0x000fe200000000a4 */
[----:B------:R-:W-:Y:S01]  /*84c0*/  IMAD.X R11, R115, 0x1, R116, P4 ;  /* 0x00000001730b7824 */ /* 0x000fe200020e0674 */
[----:B------:R-:W-:Y:S01]  /*84d0*/  PRMT R166, RZ, 0x7610, R166 ;  /* 0x00007610ffa67816 */ /* 0x000fe200000000a6 */
[----:B------:R-:W-:-:S03]  /*84e0*/  IMAD.U32 R12, RZ, RZ, UR4 ;  /* 0x00000004ff0c7e24 */ /* 0x000fc6000f8e00ff */
[----:B------:R-:W5:Y:S04]  /*84f0*/  @P3 LDG.E.U16 R164, desc[UR22][R8.64] ;  /* 0x0000001608a43981 */ /* 0x000f68000c1e1500 */
[----:B------:R4:W5:Y:S04]  /*8500*/  @P2 LDG.E.U16 R166, desc[UR22][R6.64] ;  /* 0x0000001606a62981 */ /* 0x000968000c1e1500 */
[----:B------:R0:W5:Y:S01]  /*8510*/  @P5 LDG.E.U16 R251, desc[UR22][R10.64] ;  /* 0x000000160afb5981 */ /* 0x000162000c1e1500 */
[----:B------:R-:W1:Y:S01]  /*8520*/  SYNCS.PHASECHK.TRANS64.TRYWAIT P2, [UR6], R12 ;  /* 0x0000000cff0075a7 */ /* 0x000e620008041106 */
[----:B--2---:R-:W-:-:S02]  /*8530*/  PRMT R5, R5, 0x5410, R124 ;  /* 0x0000541005057816 */ /* 0x004fc4000000007c */
[----:B----4-:R-:W-:Y:S01]  /*8540*/  PRMT R6, R122, 0x5410, R219 ;  /* 0x000054107a067816 */ /* 0x010fe200000000db */
[----:B01----:R-:W-:Y:S06]  /*8550*/  @!P2 BRA `(.L_x_9) ;  /* 0x0000002c0048a947 */ /* 0x003fec0003800000 */
.L_x_17:
[----:B-----5:R-:W-:Y:S01]  /*8560*/  PRMT R14, R18, 0x5410, R21 ;  /* 0x00005410120e7816 */ /* 0x020fe20000000015 */
[C---:B------:R-:W-:Y:S01]  /*8570*/  IMAD.WIDE R36, R215.reuse, 0x2, R36 ;  /* 0x00000002d7247825 */ /* 0x040fe200078e0224 */
[----:B------:R-:W-:Y:S02]  /*8580*/  PRMT R16, R16, 0x5410, R17 ;  /* 0x0000541010107816 */ /* 0x000fe40000000011 */
[----:B------:R-:W-:Y:S01]  /*8590*/  PRMT R7, R34, 0x5410, R35 ;  /* 0x0000541022077816 */ /* 0x000fe20000000023 */
[C---:B------:R-:W-:Y:S01]  /*85a0*/  IMAD.WIDE R90, R215.reuse, 0x2, R90 ;  /* 0x00000002d75a7825 */ /* 0x040fe200078e025a */
[----:B------:R-:W-:Y:S02]  /*85b0*/  PRMT R9, R30, 0x5410, R31 ;  /* 0x000054101e097816 */ /* 0x000fe4000000001f */
[----:B------:R-:W-:Y:S01]  /*85c0*/  PRMT R10, R32, 0x5410, R33 ;  /* 0x00005410200a7816 */ /* 0x000fe20000000021 */
[----:B------:R-:W-:Y:S01]  /*85d0*/  IMAD.WIDE R84, R215, 0x2, R84 ;  /* 0x00000002d7547825 */ /* 0x000fe200078e0254 */
[----:B------:R-:W-:-:S02]  /*85e0*/  PRMT R11, R29, 0x5410, R28 ;  /* 0x000054101d0b7816 */ /* 0x000fc4000000001c */
[----:B------:R-:W-:Y:S01]  /*85f0*/  PRMT R12, R25, 0x5410, R24 ;  /* 0x00005410190c7816 */ /* 0x000fe20000000018 */
[C---:B------:R-:W-:Y:S01]  /*8600*/  IMAD.WIDE R76, R215.reuse, 0x2, R76 ;  /* 0x00000002d74c7825 */ /* 0x040fe200078e024c */
[----:B------:R-:W-:Y:S02]  /*8610*/  PRMT R13, R20, 0x5410, R23 ;  /* 0x00005410140d7816 */ /* 0x000fe40000000017 */
[----:B------:R-:W-:Y:S01]  /*8620*/  PRMT R15, R4, 0x5410, R19 ;  /* 0x00005410040f7816 */ /* 0x000fe20000000013 */
[----:B------:R-:W-:Y:S01]  /*8630*/  IMAD.WIDE R68, R215, 0x2, R68 ;  /* 0x00000002d7447825 */ /* 0x000fe200078e0244 */
[----:B------:R-:W-:Y:S02]  /*8640*/  PRMT R17, R27, 0x5410, R26 ;  /* 0x000054101b117816 */ /* 0x000fe4000000001a */
[----:B------:R-:W-:Y:S01]  /*8650*/  PRMT R18, R22, 0x5410, R223 ;  /* 0x0000541016127816 */ /* 0x000fe200000000df */
[----:B------:R-:W-:Y:S01]  /*8660*/  IMAD.WIDE R60, R215, 0x2, R60 ;  /* 0x00000002d73c7825 */ /* 0x000fe200078e023c */
[----:B------:R-:W-:-:S02]  /*8670*/  PRMT R8, R120, 0x5410, R217 ;  /* 0x0000541078087816 */ /* 0x000fc400000000d9 */
[----:B------:R-:W-:Y:S01]  /*8680*/  PRMT R19, R126, 0x5410, R221 ;  /* 0x000054107e137816 */ /* 0x000fe200000000dd */
[----:B------:R-:W-:Y:S01]  /*8690*/  IMAD.WIDE R52, R215, 0x2, R52 ;  /* 0x00000002d7347825 */ /* 0x000fe200078e0234 */
        /* <DEDUP_REMOVED lines=25> */
[----:B------:R-:W-:Y:S01]  /*8830*/  LOP3.LUT R120, R3, 0x3f, RZ, 0xc0, !PT ;  /* 0x0000003f03787812 */ /* 0x000fe200078ec0ff */
[C---:B------:R-:W-:Y:S01]  /*8840*/  IMAD.WIDE R38, R215.reuse, 0x2, R38 ;  /* 0x00000002d7267825 */ /* 0x040fe200078e0226 */
[----:B------:R0:W-:Y:S01]  /*8850*/  STTM.x32 tmem[UR10+0x40], R4 ;  /* 0x00004004000079ed */ /* 0x0001e200082c000a */
[----:B------:R-:W1:Y:S01]  /*8860*/  FENCE.VIEW.ASYNC.T ;  /* 0x00000000000073c6 */ /* 0x000e620000000200 */
[----:B------:R-:W-:Y:S01]  /*8870*/  ISETP.GE.AND P2, PT, R120, R111, PT ;  /* 0x0000006f7800720c */ /* 0x000fe20003f46270 */
[----:B------:R-:W-:-:S04]  /*8880*/  IMAD.WIDE R96, R215, 0x2, R96 ;  /* 0x00000002d7607825 */ /* 0x000fc800078e0260 */
        /* <DEDUP_REMOVED lines=14> */
[----:B------:R-:W-:Y:S01]  /*8970*/  IMAD.WIDE R42, R215, 0x2, R42 ;  /* 0x00000002d72a7825 */ /* 0x000fe200078e022a */
[----:B0-----:R-:W-:Y:S01]  /*8980*/  PRMT R4, RZ, 0x7610, R4 ;  /* 0x00007610ff047816 */ /* 0x001fe20000000004 */
[----:B-1----:R-:W-:Y:S01]  /*8990*/  BAR.SYNC.DEFER_BLOCKING 0x0 ;  /* 0x0000000000007b1d */ /* 0x002fe20000010000 */
[----:B------:R-:W-:Y:S02]  /*89a0*/  PRMT R8, RZ, 0x7610, R8 ;  /* 0x00007610ff087816 */ /* 0x000fe40000000008 */
[----:B------:R-:W-:Y:S02]  /*89b0*/  PRMT R12, RZ, 0x7610, R12 ;  /* 0x00007610ff0c7816 */ /* 0x000fe4000000000c */
[----:B------:R-:W-:Y:S02]  /*89c0*/  PRMT R16, RZ, 0x7610, R16 ;  /* 0x00007610ff107816 */ /* 0x000fe40000000010 */
[----:B------:R-:W-:Y:S02]  /*89d0*/  PRMT R20, RZ, 0x7610, R20 ;  /* 0x00007610ff147816 */ /* 0x000fe40000000014 */
[----:B------:R-:W-:-:S02]  /*89e0*/  PRMT R24, RZ, 0x7610, R24 ;  /* 0x00007610ff187816 */ /* 0x000fc40000000018 */
[----:B------:R-:W-:Y:S02]  /*89f0*/  PRMT R28, RZ, 0x7610, R28 ;  /* 0x00007610ff1c7816 */ /* 0x000fe4000000001c */
[----:B------:R-:W-:Y:S02]  /*8a00*/  PRMT R32, RZ, 0x7610, R32 ;  /* 0x00007610ff207816 */ /* 0x000fe40000000020 */
[----:B------:R-:W-:Y:S02]  /*8a10*/  PRMT R5, RZ, 0x7610, R5 ;  /* 0x00007610ff057816 */ /* 0x000fe40000000005 */
[----:B------:R-:W-:Y:S02]  /*8a20*/  PRMT R9, RZ, 0x7610, R9 ;  /* 0x00007610ff097816 */ /* 0x000fe40000000009 */
[----:B------:R-:W-:Y:S02]  /*8a30*/  PRMT R13, RZ, 0x7610, R13 ;  /* 0x00007610ff0d7816 */ /* 0x000fe4000000000d */
[----:B------:R-:W-:-:S02]  /*8a40*/  PRMT R17, RZ, 0x7610, R17 ;  /* 0x00007610ff117816 */ /* 0x000fc40000000011 */
[----:B------:R-:W-:Y:S01]  /*8a50*/  PRMT R21, RZ, 0x7610, R21 ;  /* 0x00007610ff157816 */ /* 0x000fe20000000015 */
[----:B------:R-:W2:Y:S01]  /*8a60*/  @!P2 LDG.E.U16 R4, desc[UR22][R36.64] ;  /* 0x000000162404a981 */ /* 0x000ea2000c1e1500 */
[----:B------:R-:W-:Y:S02]  /*8a70*/  PRMT R25, RZ, 0x7610, R25 ;  /* 0x00007610ff197816 */ /* 0x000fe40000000019 */
[----:B------:R-:W-:Y:S01]  /*8a80*/  PRMT R29, RZ, 0x7610, R29 ;  /* 0x00007610ff1d7816 */ /* 0x000fe2000000001d */
[----:B------:R-:W3:Y:S01]  /*8a90*/  @!P2 LDG.E.U16 R8, desc[UR22][R44.64] ;  /* 0x000000162c08a981 */ /* 0x000ee2000c1e1500 */
[----:B------:R-:W-:Y:S02]  /*8aa0*/  PRMT R33, RZ, 0x7610, R33 ;  /* 0x00007610ff217816 */ /* 0x000fe40000000021 */
[----:B------:R-:W-:Y:S01]  /*8ab0*/  PRMT R6, RZ, 0x7610, R6 ;  /* 0x00007610ff067816 */ /* 0x000fe20000000006 */
[----:B------:R-:W4:Y:S01]  /*8ac0*/  @!P2 LDG.E.U16 R12, desc[UR22][R52.64] ;  /* 0x00000016340ca981 */ /* 0x000f22000c1e1500 */
[----:B------:R-:W-:-:S02]  /*8ad0*/  PRMT R10, RZ, 0x7610, R10 ;  /* 0x00007610ff0a7816 */ /* 0x000fc4000000000a */
[----:B------:R-:W-:Y:S01]  /*8ae0*/  PRMT R14, RZ, 0x7610, R14 ;  /* 0x00007610ff0e7816 */ /* 0x000fe2000000000e */
[----:B------:R-:W4:Y:S01]  /*8af0*/  @!P2 LDG.E.U16 R16, desc[UR22][R60.64] ;  /* 0x000000163c10a981 */ /* 0x000f22000c1e1500 */
[----:B------:R-:W-:Y:S02]  /*8b00*/  PRMT R18, RZ, 0x7610, R18 ;  /* 0x00007610ff127816 */ /* 0x000fe40000000012 */
[----:B------:R-:W-:Y:S01]  /*8b10*/  PRMT R22, RZ, 0x7610, R22 ;  /* 0x00007610ff167816 */ /* 0x000fe20000000016 */
[----:B------:R-:W4:Y:S01]  /*8b20*/  @!P2 LDG.E.U16 R20, desc[UR22][R68.64] ;  /* 0x000000164414a981 */ /* 0x000f22000c1e1500 */
        /* <DEDUP_REMOVED lines=15> */
[----:B------:R-:W-:-:S03]  /*8c20*/  PRMT R35, RZ, 0x7610, R35 ;  /* 0x00007610ff237816 */ /* 0x000fc60000000023 */
[----:B------:R-:W4:Y:S04]  /*8c30*/  @!P2 LDG.E.U16 R13, desc[UR22][R54.64] ;  /* 0x00000016360da981 */ /* 0x000f28000c1e1500 */
        /* <DEDUP_REMOVED lines=20> */
[----:B------:R-:W4:Y:S01]  /*8d80*/  @!P2 LDG.E.U16 R35, desc[UR22][R98.64] ;  /* 0x000000166223a981 */ /* 0x000f22000c1e1500 */
[----:B------:R-:W-:Y:S01]  /*8d90*/  SHF.R.S32.HI R122, RZ, 0x6, R3 ;  /* 0x00000006ff7a7819 */ /* 0x000fe20000011403 */
[----:B------:R-:W-:-:S03]  /*8da0*/  IMAD.SHL.U32 R217, R120, 0x2, RZ ;  /* 0x0000000278d97824 */ /* 0x000fc600078e00ff */
[----:B------:R-:W-:-:S04]  /*8db0*/  SGXT R122, R122, 0x1 ;  /* 0x000000017a7a781a */ /* 0x000fc80000000200 */
[----:B------:R-:W-:Y:S01]  /*8dc0*/  LOP3.LUT R217, R217, 0x90, R122, 0x78, !PT ;  /* 0x00000090d9d97812 */ /* 0x000fe200078e787a */
[----:B------:R-:W-:Y:S03]  /*8dd0*/  BAR.SYNC.DEFER_BLOCKING 0x0 ;  /* 0x0000000000007b1d */ /* 0x000fe60000010000 */
[C---:B------:R-:W-:Y:S02]  /*8de0*/  LOP3.LUT R120, R217.reuse, 0x20, RZ, 0x3c, !PT ;  /* 0x00000020d9787812 */ /* 0x040fe400078e3cff */
[----:B------:R-:W-:Y:S01]  /*8df0*/  LOP3.LUT R219, R217, 0x40, RZ, 0x3c, !PT ;  /* 0x00000040d9db7812 */ /* 0x000fe200078e3cff */
[----:B------:R-:W-:-:S04]  /*8e00*/  ULEA UR6, UR20, UR9, 0x3 ;  /* 0x0000000914067291 */ /* 0x000fc8000f8e18ff */
[----:B------:R-:W-:Y:S01]  /*8e10*/  UIADD3 UR6, UPT, UPT, UR6, 0x4000, URZ ;  /* 0x0000400006067890 */ /* 0x000fe2000fffe0ff */
[----:B--2---:R0:W-:Y:S04]  /*8e20*/  STS.U16 [R217+UR9+0x2000], R4 ;  /* 0x00200004d9007988 */ /* 0x0041e80008000409 */
[----:B---3--:R1:W-:Y:S04]  /*8e30*/  STS.U16 [R217+UR9+0x2400], R8 ;  /* 0x00240008d9007988 */ /* 0x0083e80008000409 */
[----:B----4-:R1:W-:Y:S01]  /*8e40*/  STS.U16 [R217+UR9+0x2800], R12 ;  /* 0x0028000cd9007988 */ /* 0x0103e20008000409 */
[----:B0-----:R-:W-:-:S03]  /*8e50*/  LOP3.LUT R4, R217, 0x60, RZ, 0x3c, !PT ;  /* 0x00000060d9047812 */ /* 0x001fc600078e3cff */
        /* <DEDUP_REMOVED lines=30> */
[----:B0-----:R-:W0:Y:S02]  /*9040*/  FENCE.VIEW.ASYNC.S ;  /* 0x00000000000073c6 */ /* 0x001e240000000000 */
[----:B0-----:R-:W-:Y:S06]  /*9050*/  BAR.SYNC.DEFER_BLOCKING 0x0 ;  /* 0x0000000000007b1d */ /* 0x001fec0000010000 */
[----:B------:R-:W-:Y:S05]  /*9060*/  @P0 BRA `(.L_x_10) ;  /* 0x0000000000540947 */ /* 0x000fea0003800000 */
[----:B------:R-:W-:Y:S02]  /*9070*/  UIADD3 UR21, UPT, UPT, UR8, 0x48, URZ ;  /* 0x0000004808157890 */ /* 0x000fe4000fffe0ff */
[----:B------:R-:W-:Y:S02]  /*9080*/  UIADD3 UR30, UPT, UPT, UR8, 0x50, URZ ;  /* 0x00000050081e7890 */ /* 0x000fe4000fffe0ff */
[----:B------:R-:W-:Y:S01]  /*9090*/  UIADD3 UR31, UPT, UPT, UR8, 0x58, URZ ;  /* 0x00000058081f7890 */ /* 0x000fe2000fffe0ff */
[----:B------:R-:W-:Y:S01]  /*90a0*/  UMOV UR16, 0x0 ;  /* 0x0000000000107882 */ /* 0x000fe20000000000 */
[----:B------:R-:W-:Y:S01]  /*90b0*/  UMOV UR17, 0x8100010 ;  /* 0x0810001000117882 */ /* 0x000fe20000000000 */
[----:B------:R-:W-:Y:S01]  /*90c0*/  UMOV UR12, UR18 ;  /* 0x00000012000c7c82 */ /* 0x000fe20008000000 */
[----:B------:R-:W-:Y:S01]  /*90d0*/  UMOV UR13, 0x40004040 ;  /* 0x40004040000d7882 */ /* 0x000fe20000000000 */
[----:B------:R-:W-:Y:S01]  /*90e0*/  UMOV UR28, 0x0 ;  /* 0x00000000001c7882 */ /* 0x000fe20000000000 */
[----:B------:R-:W-:Y:S01]  /*90f0*/  UMOV UR29, 0x8100010 ;  /* 0x08100010001d7882 */ /* 0x000fe20000000000 */
[----:B------:R-:W-:Y:S01]  /*9100*/  UMOV UR32, 0x0 ;  /* 0x0000000000207882 */ /* 0x000fe20000000000 */
[----:B------:R-:W-:Y:S01]  /*9110*/  UMOV UR33, 0x8100010 ;  /* 0x0810001000217882 */ /* 0x000fe20000000000 */
[----:B------:R-:W-:Y:S01]  /*9120*/  UMOV UR7, URZ ;  /* 0x000000ff00077c82 */ /* 0x000fe20008000000 */
[----:B------:R0:W-:Y:S01]  /*9130*/  UTCHMMA tmem[UR11], gdesc[UR12], tmem[UR8], tmem[UR16], idesc[UR17], UPT ;  /* 0x00ff100c0b0079ea */ /* 0x0001e2000b800008 */
        /* <DEDUP_REMOVED lines=8> */
.L_x_10:
[----:B------:R-:W-:Y:S01]  /*91c0*/  UIADD3 UR20, UPT, UPT, UR20, 0x1, URZ ;  /* 0x0000000114147890 */ /* 0x000fe2000fffe0ff */
[----:B------:R-:W-:Y:S01]  /*91d0*/  IMAD.WIDE R114, R118, 0x2, R114 ;  /* 0x0000000276727825 */ /* 0x000fe200078e0272 */
[----:B------:R-:W-:Y:S02]  /*91e0*/  UIADD3 UR19, UPT, UPT, UR19, -0x1, URZ ;  /* 0xffffffff13137890 */ /* 0x000fe4000fffe0ff */
[----:B------:R-:W-:Y:S01]  /*91f0*/  UISETP.GT.AND UP1, UPT, UR20, 0x1, UPT ;  /* 0x000000011400788c */ /* 0x000fe2000bf24270 */
[----:B------:R-:W-:-:S03]  /*9200*/  VIADD R111, R111, 0xffffffc0 ;  /* 0xffffffc06f6f7836 */ /* 0x000fc60000000000 */
[----:B0-----:R-:W-:Y:S02]  /*9210*/  USEL UR4, URZ, 0x1, !UP1 ;  /* 0x00000001ff047887 */ /* 0x001fe4000c800000 */
[----:B------:R-:W-:Y:S02]  /*9220*/  USEL UR20, UR20, URZ, !UP1 ;  /* 0x000000ff14147287 */ /* 0x000fe4000c800000 */
[----:B------:R-:W-:Y:S02]  /*9230*/  UISETP.NE.U32.AND UP1, UPT, UR19, URZ, UPT ;  /* 0x000000ff1300728c */ /* 0x000fe4000bf25070 */
[----:B------:R-:W-:-:S03]  /*9240*/  ULOP3.LUT UR7, UR5, UR4, URZ, 0x3c, !UPT ;  /* 0x0000000405077292 */ /* 0x000fc6000f8e3cff */
[----:B------:R-:W-:-:S04]  /*9250*/  UMOV UR4, UR5 ;  /* 0x0000000500047c82 */ /* 0x000fc80008000000 */
[----:B------:R-:W-:Y:S01]  /*9260*/  UMOV UR5, UR7 ;  /* 0x0000000700057c82 */ /* 0x000fe20008000000 */
[----:B------:R-:W-:Y:S05]  /*9270*/  BRA.U UP1, `(.L_x_11) ;  /* 0xffffffd501887547 */ /* 0x000fea000b83ffff */
.L_x_8:
[----:B------:R-:W0:Y:S01]  /*9280*/  LDCU UR5, c[0x0][0x3a0] ;  /* 0x00007400ff0577ac */ /* 0x000e220008000800 */
[----:B------:R-:W2:Y:S01]  /*9290*/  LDCU UR7, c[0x0][0x3b4] ;  /* 0x00007680ff0777ac */ /* 0x000ea20008000800 */
[----:B------:R-:W3:Y:S01]  /*92a0*/  LDCU UR11, c[0x0][0x3b8] ;  /* 0x00007700ff0b77ac */ /* 0x000ee20008000800 */
[----:B------:R-:W4:Y:S01]  /*92b0*/  LDCU.128 UR12, c[0x0][0x390] ;  /* 0x00007200ff0c77ac */ /* 0x000f220008000c00 */
[----:B0-----:R-:W-:-:S04]  /*92c0*/  UIADD3 UR5, UPT, UPT, UR5, 0x3f, URZ ;  /* 0x0000003f05057890 */ /* 0x001fc8000fffe0ff */
[----:B------:R-:W-:-:S09]  /*92d0*/  UISETP.GE.AND UP1, UPT, UR5, 0x40, UPT ;  /* 0x000000400500788c */ /* 0x000fd2000bf26270 */
[----:B--234-:R-:W-:Y:S05]  /*92e0*/  BRA.U !UP1, `(.L_x_12) ;  /* 0x0000000109107547 */ /* 0x01cfea000b800000 */
[----:B------:R-:W-:-:S06]  /*92f0*/  USHF.L.U32 UR4, UR4, 0x1f, URZ ;  /* 0x0000001f04047899 */ /* 0x000fcc00080006ff */
[----:B------:R-:W-:-:S04]  /*9300*/  IMAD.U32 R3, RZ, RZ, UR4 ;  /* 0x00000004ff037e24 */ /* 0x000fc8000f8e00ff */
[----:B------:R-:W0:Y:S02]  /*9310*/  SYNCS.PHASECHK.TRANS64.TRYWAIT P0, [UR6], R3 ;  /* 0x00000003ff0075a7 */ /* 0x000e240008001106 */
[----:B0-----:R-:W-:Y:S05]  /*9320*/  @!P0 BRA `(.L_x_13) ;  /* 0x0000001c00e08947 */ /* 0x001fea0003800000 */
.L_x_12:
[----:B------:R-:W-:Y:S01]  /*9330*/  BAR.SYNC.DEFER_BLOCKING 0x0 ;  /* 0x0000000000007b1d */ /* 0x000fe20000010000 */
[----:B------:R-:W-:Y:S01]  /*9340*/  IMAD R69, R0, UR11, RZ ;  /* 0x0000000b00457c24 */ /* 0x000fe2000f8e02ff */
[C---:B------:R-:W-:Y:S01]  /*9350*/  ISETP.GE.AND P0, PT, R2.reuse, UR14, PT ;  /* 0x0000000e02007c0c */ /* 0x040fe2000bf06270 */
[----:B------:R-:W-:Y:S02]  /*9360*/  IMAD R3, R2, UR7, RZ ;  /* 0x0000000702037c24 */ /* 0x000fe4000f8e02ff */
[----:B------:R-:W-:Y:S02]  /*9370*/  VIADD R71, R69, UR11 ;  /* 0x0000000b45477c36 */ /* 0x000fe40008000000 */
[C---:B------:R-:W-:Y:S01]  /*9380*/  VIADD R68, R0.reuse, 0x3 ;  /* 0x0000000300447836 */ /* 0x040fe20000000000 */
[----:B------:R-:W-:Y:S01]  /*9390*/  LEA R2, P2, R3, UR12, 0x1 ;  /* 0x0000000c03027c11 */ /* 0x000fe2000f8408ff */
[----:B------:R-:W-:Y:S02]  /*93a0*/  VIADD R73, R71, UR11 ;  /* 0x0000000b47497c36 */ /* 0x000fe40008000000 */
[----:B------:R-:W-:Y:S01]  /*93b0*/  VIADD R70, R0, 0x2 ;  /* 0x0000000200467836 */ /* 0x000fe20000000000 */
[----:B------:R-:W-:Y:S01]  /*93c0*/  LEA.HI.X.SX32 R3, R3, UR13, 0x1, P2 ;  /* 0x0000000d03037c11 */ /* 0x000fe200090f0eff */
[----:B------:R-:W-:Y:S01]  /*93d0*/  VIADD R75, R73, UR11 ;  /* 0x0000000b494b7c36 */ /* 0x000fe20008000000 */
[----:B------:R-:W-:Y:S01]  /*93e0*/  ISETP.LT.AND P3, PT, R68, UR15, !P0 ;  /* 0x0000000f44007c0c */ /* 0x000fe2000c761270 */
[----:B------:R-:W-:Y:S01]  /*93f0*/  VIADD R72, R0, 0x1 ;  /* 0x0000000100487836 */ /* 0x000fe20000000000 */
[----:B------:R-:W-:Y:S01]  /*9400*/  LEA R68, P5, R71, R2, 0x1 ;  /* 0x0000000247447211 */ /* 0x000fe200078a08ff */
[----:B------:R-:W-:Y:S01]  /*9410*/  VIADD R77, R75, UR11 ;  /* 0x0000000b4b4d7c36 */ /* 0x000fe20008000000 */
[----:B------:R-:W-:Y:S01]  /*9420*/  ISETP.LT.AND P6, PT, R70, UR15, !P0 ;  /* 0x0000000f46007c0c */ /* 0x000fe2000c7c1270 */
[----:B------:R-:W-:Y:S01]  /*9430*/  VIADD R87, R0, 0x4 ;  /* 0x0000000400577836 */ /* 0x000fe20000000000 */
[----:B------:R-:W-:Y:S01]  /*9440*/  ISETP.LT.AND P4, PT, R72, UR15, !P0 ;  /* 0x0000000f48007c0c */ /* 0x000fe2000c781270 */
[----:B------:R-:W-:-:S02]  /*9450*/  VIADD R79, R77, UR11 ;  /* 0x0000000b4d4f7c36 */ /* 0x000fc40008000000 */
[----:B------:R-:W-:Y:S01]  /*9460*/  VIADD R86, R0, 0x5 ;  /* 0x0000000500567836 */ /* 0x000fe20000000000 */
[----:B------:R-:W0:Y:S02]  /*9470*/  @!P1 SYNCS.CCTL.IV [UR9+0x4000] ;  /* 0x00400000ff0099b1 */ /* 0x000e240008000009 */
[----:B0-----:R-:W-:Y:S01]  /*9480*/  BAR.SYNC.DEFER_BLOCKING 0x0 ;  /* 0x0000000000007b1d */ /* 0x001fe20000010000 */
[----:B------:R-:W-:-:S04]  /*9490*/  VIADD R81, R79, UR11 ;  /* 0x0000000b4f517c36 */ /* 0x000fc80008000000 */
[----:B------:R-:W-:Y:S01]  /*94a0*/  VIADD R83, R81, UR11 ;  /* 0x0000000b51537c36 */ /* 0x000fe20008000000 */
[----:B-1----:R-:W0:Y:S03]  /*94b0*/  LDTM.x64 R4, tmem[UR10] ;  /* 0x0000000a000479ee */ /* 0x002e260008340000 */
[----:B------:R-:W-:Y:S01]  /*94c0*/  VIADD R84, R83, UR11 ;  /* 0x0000000b53547c36 */ /* 0x000fe20008000000 */
[----:B------:R-:W1:Y:S01]  /*94d0*/  @!P1 SYNCS.CCTL.IV [UR9+0x4008] ;  /* 0x00400800ff0099b1 */ /* 0x000e620008000009 */
[----:B------:R-:W-:Y:S01]  /*94e0*/  ISETP.LT.AND P1, PT, R0, UR15, !P0 ;  /* 0x0000000f00007c0c */ /* 0x000fe2000c721270 */
[----:B------:R-:W-:Y:S01]  /*94f0*/  NOP ;  /* 0x0000000000007918 */ /* 0x000fe20000000000 */
[----:B0-----:R-:W-:Y:S02]  /*9500*/  F2FP.F16.F32.PACK_AB R85, R5, R4 ;  /* 0x000000040555723e */ /* 0x001fe400000000ff */
[----:B------:R-:W-:-:S02]  /*9510*/  LEA R4, P2, R69, R2, 0x1 ;  /* 0x0000000245047211 */ /* 0x000fc400078408ff */
[----:B------:R-:W-:Y:S01]  /*9520*/  F2FP.F16.F32.PACK_AB R6, R7, R6 ;  /* 0x000000060706723e */ /* 0x000fe200000000ff */
[----:B------:R-:W-:Y:S01]  /*9530*/  VIADD R7, R0, 0x7 ;  /* 0x0000000700077836 */ /* 0x000fe20000000000 */
[-C--:B------:R-:W-:Y:S02]  /*9540*/  LEA.HI.X.SX32 R5, R69, R3.reuse, 0x1, P2 ;  /* 0x0000000345057211 */ /* 0x080fe400010f0eff */
[-C--:B------:R-:W-:Y:S02]  /*9550*/  LEA R70, P2, R73, R2.reuse, 0x1 ;  /* 0x0000000249467211 */ /* 0x080fe400078408ff */
[-C--:B------:R-:W-:Y:S01]  /*9560*/  LEA.HI.X.SX32 R69, R71, R3.reuse, 0x1, P5 ;  /* 0x0000000347457211 */ /* 0x080fe200028f0eff */
[----:B------:R0:W-:Y:S01]  /*9570*/  @P1 STG.E.U16 desc[UR22][R4.64], R85 ;  /* 0x0000005504001986 */ /* 0x0001e2000c101516 */
[----:B------:R-:W-:Y:S02]  /*9580*/  LEA R72, P5, R75, R2, 0x1 ;  /* 0x000000024b487211 */ /* 0x000fe400078a08ff */
[----:B------:R-:W-:-:S02]  /*9590*/  LEA.HI.X.SX32 R71, R73, R3, 0x1, P2 ;  /* 0x0000000349477211 */ /* 0x000fc400010f0eff */
[-C--:B------:R-:W-:Y:S02]  /*95a0*/  LEA R74, P2, R77, R2.reuse, 0x1 ;  /* 0x000000024d4a7211 */ /* 0x080fe400078408ff */
[-C--:B------:R-:W-:Y:S02]  /*95b0*/  LEA.HI.X.SX32 R73, R75, R3.reuse, 0x1, P5 ;  /* 0x000000034b497211 */ /* 0x080fe400028f0eff */
[-C--:B------:R-:W-:Y:S02]  /*95c0*/  LEA R76, P5, R79, R2.reuse, 0x1 ;  /* 0x000000024f4c7211 */ /* 0x080fe400078a08ff */
[-C--:B------:R-:W-:Y:S01]  /*95d0*/  LEA.HI.X.SX32 R75, R77, R3.reuse, 0x1, P2 ;  /* 0x000000034d4b7211 */ /* 0x080fe200010f0eff */
[----:B0-----:R-:W-:Y:S01]  /*95e0*/  VIADD R4, R0, 0x9 ;  /* 0x0000000900047836 */ /* 0x001fe20000000000 */
[----:B------:R-:W-:Y:S02]  /*95f0*/  LEA R78, P2, R81, R2, 0x1 ;  /* 0x00000002514e7211 */ /* 0x000fe400078408ff */
[----:B------:R-:W-:-:S02]  /*9600*/  LEA.HI.X.SX32 R77, R79, R3, 0x1, P5 ;  /* 0x000000034f4d7211 */ /* 0x000fc400028f0eff */
[-C--:B------:R-:W-:Y:S02]  /*9610*/  LEA R80, P5, R83, R2.reuse, 0x1 ;  /* 0x0000000253507211 */ /* 0x080fe400078a08ff */
[-C--:B------:R-:W-:Y:S02]  /*9620*/  LEA.HI.X.SX32 R79, R81, R3.reuse, 0x1, P2 ;  /* 0x00000003514f7211 */ /* 0x080fe400010f0eff */
[----:B------:R-:W-:Y:S02]  /*9630*/  LEA.HI.X.SX32 R81, R83, R3, 0x1, P5 ;  /* 0x0000000353517211 */ /* 0x000fe400028f0eff */
[----:B------:R-:W-:Y:S02]  /*9640*/  ISETP.LT.AND P5, PT, R87, UR15, !P0 ;  /* 0x0000000f57007c0c */ /* 0x000fe4000c7a1270 */
[----:B------:R-:W-:Y:S02]  /*9650*/  PRMT R5, R85, 0x7632, R5 ;  /* 0x0000763255057816 */ /* 0x000fe40000000005 */
[----:B------:R-:W-:-:S02]  /*9660*/  LEA R82, P2, R84, R2, 0x1 ;  /* 0x0000000254527211 */ /* 0x000fc400078408ff */
[----:B------:R-:W-:Y:S01]  /*9670*/  F2FP.F16.F32.PACK_AB R8, R9, R8 ;  /* 0x000000080908723e */ /* 0x000fe200000000ff */
[----:B------:R0:W-:Y:S01]  /*9680*/  @P4 STG.E.U16 desc[UR22][R68.64], R5 ;  /* 0x0000000544004986 */ /* 0x0001e2000c101516 */
[----:B------:R-:W-:Y:S02]  /*9690*/  PRMT R9, R6, 0x7632, R9 ;  /* 0x0000763206097816 */ /* 0x000fe40000000009 */
[-C--:B------:R-:W-:Y:S01]  /*96a0*/  LEA.HI.X.SX32 R83, R84, R3.reuse, 0x1, P2 ;  /* 0x0000000354537211 */ /* 0x080fe200010f0eff */
[----:B------:R2:W-:Y:S01]  /*96b0*/  @P6 STG.E.U16 desc[UR22][R70.64], R6 ;  /* 0x0000000646006986 */ /* 0x0005e2000c101516 */
[----:B------:R-:W-:Y:S01]  /*96c0*/  ISETP.LT.AND P2, PT, R86, UR15, !P0 ;  /* 0x0000000f56007c0c */ /* 0x000fe2000c741270 */
[----:B------:R-:W-:Y:S01]  /*96d0*/  VIADD R86, R0, 0x6 ;  /* 0x0000000600567836 */ /* 0x000fe20000000000 */
[----:B------:R-:W-:Y:S01]  /*96e0*/  ISETP.LT.AND P4, PT, R7, UR15, !P0 ;  /* 0x0000000f07007c0c */ /* 0x000fe2000c781270 */
[----:B------:R3:W-:Y:S01]  /*96f0*/  @P3 STG.E.U16 desc[UR22][R72.64], R9 ;  /* 0x0000000948003986 */ /* 0x0007e2000c101516 */
[----:B------:R-:W-:Y:S01]  /*9700*/  ISETP.LT.AND P3, PT, R4, UR15, !P0 ;  /* 0x0000000f04007c0c */ /* 0x000fe2000c761270 */
[----:B------:R-:W-:Y:S01]  /*9710*/  VIADD R4, R0, 0xa ;  /* 0x0000000a00047836 */ /* 0x000fe20000000000 */
[----:B------:R-:W-:Y:S01]  /*9720*/  ISETP.LT.AND P1, PT, R86, UR15, !P0 ;  /* 0x0000000f56007c0c */ /* 0x000fe2000c721270 */
[----:B------:R-:W-:Y:S01]  /*9730*/  @P5 STG.E.U16 desc[UR22][R74.64], R8 ;  /* 0x000000084a005986 */ /* 0x000fe2000c101516 */
[----:B0-----:R-:W-:Y:S01]  /*9740*/  PRMT R5, R8, 0x7632, R5 ;  /* 0x0000763208057816 */ /* 0x001fe20000000005 */
[----:B------:R-:W-:Y:S01]  /*9750*/  VIADD R7, R0, 0x8 ;  /* 0x0000000800077836 */ /* 0x000fe20000000000 */
[----:B------:R-:W-:Y:S01]  /*9760*/  ISETP.LT.AND P5, PT, R4, UR15, !P0 ;  /* 0x0000000f04007c0c */ /* 0x000fe2000c7a1270 */
[----:B------:R-:W-:Y:S01]  /*9770*/  VIADD R4, R0, 0xb ;  /* 0x0000000b00047836 */ /* 0x000fe20000000000 */
[----:B------:R-:W-:Y:S01]  /*9780*/  F2FP.F16.F32.PACK_AB R10, R11, R10 ;  /* 0x0000000a0b0a723e */ /* 0x000fe200000000ff */
[----:B------:R0:W-:Y:S01]  /*9790*/  @P2 STG.E.U16 desc[UR22][R76.64], R5 ;  /* 0x000000054c002986 */ /* 0x0001e2000c101516 */
[----:B------:R-:W-:Y:S01]  /*97a0*/  VIADD R84, R84, UR11 ;  /* 0x0000000b54547c36 */ /* 0x000fe20008000000 */
[----:B------:R-:W-:Y:S01]  /*97b0*/  ISETP.LT.AND P6, PT, R7, UR15, !P0 ;  /* 0x0000000f07007c0c */ /* 0x000fe2000c7c1270 */
[----:B--2---:R-:W-:Y:S01]  /*97c0*/  VIADD R6, R0, 0xd ;  /* 0x0000000d00067836 */ /* 0x004fe20000000000 */
[----:B------:R-:W-:Y:S01]  /*97d0*/  ISETP.LT.AND P2, PT, R4, UR15, !P0 ;  /* 0x0000000f04007c0c */ /* 0x000fe2000c741270 */
[----:B------:R-:W-:Y:S01]  /*97e0*/  VIADD R4, R0, 0xc ;  /* 0x0000000c00047836 */ /* 0x000fe20000000000 */
[----:B---3--:R-:W-:Y:S01]  /*97f0*/  PRMT R9, R10, 0x7632, R9 ;  /* 0x000076320a097816 */ /* 0x008fe20000000009 */
[----:B------:R2:W-:Y:S01]  /*9800*/  @P1 STG.E.U16 desc[UR22][R78.64], R10 ;  /* 0x0000000a4e001986 */ /* 0x0005e2000c101516 */
[----:B------:R-:W-:Y:S01]  /*9810*/  F2FP.F16.F32.PACK_AB R12, R13, R12 ;  /* 0x0000000c0d0c723e */ /* 0x000fe200000000ff */
[----:B------:R-:W-:Y:S01]  /*9820*/  VIADD R7, R0, 0xe ;  /* 0x0000000e00077836 */ /* 0x000fe20000000000 */
[----:B------:R-:W-:Y:S01]  /*9830*/  ISETP.LT.AND P1, PT, R4, UR15, !P0 ;  /* 0x0000000f04007c0c */ /* 0x000fe2000c721270 */
[----:B------:R3:W-:Y:S01]  /*9840*/  @P4 STG.E.U16 desc[UR22][R80.64], R9 ;  /* 0x0000000950004986 */ /* 0x0007e2000c101516 */
[----:B------:R-:W-:Y:S01]  /*9850*/  LEA R4, P4, R84, R2, 0x1 ;  /* 0x0000000254047211 */ /* 0x000fe200078808ff */
[----:B------:R-:W-:Y:S01]  /*9860*/  VIADD R11, R0, 0xf ;  /* 0x0000000f000b7836 */ /* 0x000fe20000000000 */
[----:B------:R-:W-:Y:S01]  /*9870*/  PRMT R13, R12, 0x7632, R13 ;  /* 0x000076320c0d7816 */ /* 0x000fe2000000000d */
[----:B------:R-:W-:Y:S01]  /*9880*/  @P6 STG.E.U16 desc[UR22][R82.64], R12 ;  /* 0x0000000c52006986 */ /* 0x000fe2000c101516 */
[C---:B0-----:R-:W-:Y:S01]  /*9890*/  LEA.HI.X.SX32 R5, R84.reuse, R3, 0x1, P4 ;  /* 0x0000000354057211 */ /* 0x041fe200020f0eff */
[----:B------:R-:W-:Y:S01]  /*98a0*/  VIADD R84, R84, UR11 ;  /* 0x0000000b54547c36 */ /* 0x000fe20008000000 */
[----:B------:R-:W-:-:S02]  /*98b0*/  ISETP.LT.AND P4, PT, R6, UR15, !P0 ;  /* 0x0000000f06007c0c */ /* 0x000fc4000c781270 */
[----:B------:R-:W-:Y:S01]  /*98c0*/  F2FP.F16.F32.PACK_AB R14, R15, R14 ;  /* 0x0000000e0f0e723e */ /* 0x000fe200000000ff */
[C---:B--2---:R-:W-:Y:S01]  /*98d0*/  VIADD R10, R84.reuse, UR11 ;  /* 0x0000000b540a7c36 */ /* 0x044fe20008000000 */
[CC--:B------:R-:W-:Y:S01]  /*98e0*/  LEA R6, P6, R84.reuse, R2.reuse, 0x1 ;  /* 0x0000000254067211 */ /* 0x0c0fe200078c08ff */
[----:B------:R0:W-:Y:S01]  /*98f0*/  @P3 STG.E.U16 desc[UR22][R4.64], R13 ;  /* 0x0000000d04003986 */ /* 0x0001e2000c101516 */
[----:B------:R-:W-:Y:S02]  /*9900*/  ISETP.LT.AND P3, PT, R7, UR15, !P0 ;  /* 0x0000000f07007c0c */ /* 0x000fe4000c761270 */
[-C--:B------:R-:W-:Y:S02]  /*9910*/  LEA.HI.X.SX32 R7, R84, R3.reuse, 0x1, P6 ;  /* 0x0000000354077211 */ /* 0x080fe400030f0eff */
[----:B------:R-:W-:Y:S02]  /*9920*/  LEA R8, P6, R10, R2, 0x1 ;  /* 0x000000020a087211 */ /* 0x000fe400078c08ff */
[----:B------:R-:W-:Y:S01]  /*9930*/  PRMT R15, R14, 0x7632, R15 ;  /* 0x000076320e0f7816 */ /* 0x000fe2000000000f */
[----:B------:R2:W-:Y:S01]  /*9940*/  @P5 STG.E.U16 desc[UR22][R6.64], R14 ;  /* 0x0000000e06005986 */ /* 0x0005e2000c101516 */
[C---:B---3--:R-:W-:Y:S01]  /*9950*/  LEA.HI.X.SX32 R9, R10.reuse, R3, 0x1, P6 ;  /* 0x000000030a097211 */ /* 0x048fe200030f0eff */
[----:B------:R-:W-:Y:S01]  /*9960*/  VIADD R10, R10, UR11 ;  /* 0x0000000b0a0a7c36 */ /* 0x000fe20008000000 */
[----:B------:R-:W-:Y:S01]  /*9970*/  ISETP.LT.AND P5, PT, R11, UR15, !P0 ;  /* 0x0000000f0b007c0c */ /* 0x000fe2000c7a1270 */
[----:B0-----:R-:W-:Y:S01]  /*9980*/  VIADD R5, R0, 0x10 ;  /* 0x0000001000057836 */ /* 0x001fe20000000000 */
[----:B------:R-:W-:Y:S01]  /*9990*/  F2FP.F16.F32.PACK_AB R16, R17, R16 ;  /* 0x000000101110723e */ /* 0x000fe200000000ff */
[C---:B------:R-:W-:Y:S01]  /*99a0*/  VIADD R12, R10.reuse, UR11 ;  /* 0x0000000b0a0c7c36 */ /* 0x040fe20008000000 */
[----:B------:R-:W-:Y:S01]  /*99b0*/  LEA R4, P6, R10, R2, 0x1 ;  /* 0x000000020a047211 */ /* 0x000fe200078c08ff */
[----:B------:R0:W-:Y:S01]  /*99c0*/  @P2 STG.E.U16 desc[UR22][R8.64], R15 ;  /* 0x0000000f08002986 */ /* 0x0001e2000c101516 */
[----:B------:R-:W-:-:S02]  /*99d0*/  ISETP.LT.AND P2, PT, R5, UR15, !P0 ;  /* 0x0000000f05007c0c */ /* 0x000fc4000c741270 */
[-C--:B------:R-:W-:Y:S01]  /*99e0*/  LEA.HI.X.SX32 R5, R10, R3.reuse, 0x1, P6 ;  /* 0x000000030a057211 */ /* 0x080fe200030f0eff */
[----:B--2---:R-:W-:Y:S01]  /*99f0*/  VIADD R6, R0, 0x11 ;  /* 0x0000001100067836 */ /* 0x004fe20000000000 */
[----:B------:R-:W-:Y:S01]  /*9a00*/  LEA R10, P6, R12, R2, 0x1 ;  /* 0x000000020c0a7211 */ /* 0x000fe200078c08ff */
[----:B------:R-:W-:Y:S01]  /*9a10*/  VIADD R7, R0, 0x12 ;  /* 0x0000001200077836 */ /* 0x000fe20000000000 */
[----:B------:R-:W-:Y:S01]  /*9a20*/  F2FP.F16.F32.PACK_AB R18, R19, R18 ;  /* 0x000000121312723e */ /* 0x000fe200000000ff */
[----:B------:R2:W-:Y:S01]  /*9a30*/  @P1 STG.E.U16 desc[UR22][R4.64], R16 ;  /* 0x0000001004001986 */ /* 0x0005e2000c101516 */
[C---:B------:R-:W-:Y:S01]  /*9a40*/  LEA.HI.X.SX32 R11, R12.reuse, R3, 0x1, P6 ;  /* 0x000000030c0b7211 */ /* 0x040fe200030f0eff */
[----:B------:R-:W-:Y:S01]  /*9a50*/  VIADD R12, R12, UR11 ;  /* 0x0000000b0c0c7c36 */ /* 0x000fe20008000000 */
[----:B------:R-:W-:Y:S02]  /*9a60*/  ISETP.LT.AND P1, PT, R6, UR15, !P0 ;  /* 0x0000000f06007c0c */ /* 0x000fe4000c721270 */
[----:B0-----:R-:W-:Y:S01]  /*9a70*/  PRMT R9, R16, 0x7632, R9 ;  /* 0x0000763210097816 */ /* 0x001fe20000000009 */
[C---:B------:R-:W-:Y:S01]  /*9a80*/  VIADD R13, R12.reuse, UR11 ;  /* 0x0000000b0c0d7c36 */ /* 0x040fe20008000000 */
[----:B------:R-:W-:-:S02]  /*9a90*/  LEA R6, P6, R12, R2, 0x1 ;  /* 0x000000020c067211 */ /* 0x000fc400078c08ff */
[----:B------:R-:W-:Y:S01]  /*9aa0*/  F2FP.F16.F32.PACK_AB R20, R21, R20 ;  /* 0x000000141514723e */ /* 0x000fe200000000ff */
[----:B------:R0:W-:Y:S01]  /*9ab0*/  @P4 STG.E.U16 desc[UR22][R10.64], R9 ;  /* 0x000000090a004986 */ /* 0x0001e2000c101516 */
[----:B------:R-:W-:Y:S01]  /*9ac0*/  ISETP.LT.AND P4, PT, R7, UR15, !P0 ;  /* 0x0000000f07007c0c */ /* 0x000fe2000c781270 */
[----:B--2---:R-:W-:Y:S01]  /*9ad0*/  VIADD R4, R0, 0x13 ;  /* 0x0000001300047836 */ /* 0x004fe20000000000 */
[----:B------:R-:W-:Y:S01]  /*9ae0*/  LEA.HI.X.SX32 R7, R12, R3, 0x1, P6 ;  /* 0x000000030c077211 */ /* 0x000fe200030f0eff */
[C---:B------:R-:W-:Y:S01]  /*9af0*/  VIADD R5, R0.reuse, 0x14 ;  /* 0x0000001400057836 */ /* 0x040fe20000000000 */
[----:B------:R-:W-:Y:S01]  /*9b00*/  LEA R8, P6, R13, R2, 0x1 ;  /* 0x000000020d087211 */ /* 0x000fe200078c08ff */
[----:B------:R-:W-:Y:S01]  /*9b10*/  VIADD R16, R0, 0x3e ;  /* 0x0000003e00107836 */ /* 0x000fe20000000000 */
[----:B------:R-:W-:Y:S01]  /*9b20*/  F2FP.F16.F32.PACK_AB R22, R23, R22 ;  /* 0x000000161716723e */ /* 0x000fe200000000ff */
[----:B------:R2:W-:Y:S01]  /*9b30*/  @P3 STG.E.U16 desc[UR22][R6.64], R18 ;  /* 0x0000001206003986 */ /* 0x0005e2000c101516 */
[----:B------:R-:W-:-:S02]  /*9b40*/  ISETP.LT.AND P3, PT, R4, UR15, !P0 ;  /* 0x0000000f04007c0c */ /* 0x000fc4000c761270 */
[----:B------:R-:W-:Y:S02]  /*9b50*/  F2FP.F16.F32.PACK_AB R24, R25, R24 ;  /* 0x000000181918723e */ /* 0x000fe400000000ff */
[CC--:B0-----:R-:W-:Y:S01]  /*9b60*/  LEA.HI.X.SX32 R9, R13.reuse, R3.reuse, 0x1, P6 ;  /* 0x000000030d097211 */ /* 0x0c1fe200030f0eff */
[----:B------:R-:W-:Y:S01]  /*9b70*/  VIADD R13, R13, UR11 ;  /* 0x0000000b0d0d7c36 */ /* 0x000fe20008000000 */
[----:B------:R-:W-:Y:S02]  /*9b80*/  PRMT R11, R18, 0x7632, R11 ;  /* 0x00007632120b7816 */ /* 0x000fe4000000000b */
[----:B------:R-:W-:Y:S01]  /*9b90*/  F2FP.F16.F32.PACK_AB R26, R27, R26 ;  /* 0x0000001a1b1a723e */ /* 0x000fe200000000ff */
[C---:B------:R-:W-:Y:S01]  /*9ba0*/  VIADD R12, R13.reuse, UR11 ;  /* 0x0000000b0d0c7c36 */ /* 0x040fe20008000000 */
[-C--:B------:R-:W-:Y:S01]  /*9bb0*/  LEA R4, P6, R13, R2.reuse, 0x1 ;  /* 0x000000020d047211 */ /* 0x080fe200078c08ff */
[----:B------:R0:W-:Y:S01]  /*9bc0*/  @P5 STG.E.U16 desc[UR22][R8.64], R11 ;  /* 0x0000000b08005986 */ /* 0x0001e2000c101516 */
[----:B------:R-:W-:Y:S01]  /*9bd0*/  ISETP.LT.AND P5, PT, R5, UR15, !P0 ;  /* 0x0000000f05007c0c */ /* 0x000fe2000c7a1270 */
[C---:B--2---:R-:W-:Y:S01]  /*9be0*/  VIADD R6, R0.reuse, 0x15 ;  /* 0x0000001500067836 */ /* 0x044fe20000000000 */
[----:B------:R-:W-:Y:S01]  /*9bf0*/  LEA.HI.X.SX32 R5, R13, R3, 0x1, P6 ;  /* 0x000000030d057211 */ /* 0x000fe200030f0eff */
[----:B------:R-:W-:Y:S01]  /*9c00*/  VIADD R7, R0, 0x16 ;  /* 0x0000001600077836 */ /* 0x000fe20000000000 */
[----:B------:R-:W-:-:S02]  /*9c10*/  LEA R10, P6, R12, R2, 0x1 ;  /* 0x000000020c0a7211 */ /* 0x000fc400078c08ff */
[----:B------:R-:W-:Y:S01]  /*9c20*/  F2FP.F16.F32.PACK_AB R28, R29, R28 ;  /* 0x0000001c1d1c723e */ /* 0x000fe200000000ff */
[----:B------:R2:W-:Y:S01]  /*9c30*/  @P2 STG.E.U16 desc[UR22][R4.64], R20 ;  /* 0x0000001404002986 */ /* 0x0005e2000c101516 */
[----:B------:R-:W-:Y:S02]  /*9c40*/  ISETP.LT.AND P2, PT, R6, UR15, !P0 ;  /* 0x0000000f06007c0c */ /* 0x000fe4000c741270 */
        /* <DEDUP_REMOVED lines=9> */
[----:B--2---:R-:W-:Y:S01]  /*9ce0*/  VIADD R4, R0, 0x17 ;  /* 0x0000001700047836 */ /* 0x004fe20000000000 */
        /* <DEDUP_REMOVED lines=87> */
[C---:B0-----:R-:W-:Y:S01]  /*a260*/  LEA.HI.X.SX32 R11, R12.reuse, R3, 0x1, P6 ;  /* 0x000000030c0b7211 */ /* 0x041fe200030f0eff */
[----:B------:R-:W-:Y:S01]  /*a270*/  VIADD R12, R12, UR11 ;  /* 0x0000000b0c0c7c36 */ /* 0x000fe20008000000 */
[----:B------:R-:W-:-:S03]  /*a280*/  PRMT R9, R32, 0x7632, R9 ;  /* 0x0000763220097816 */ /* 0x000fc60000000009 */
[C---:B------:R-:W-:Y:S01]  /*a290*/  VIADD R13, R12.reuse, UR11 ;  /* 0x0000000b0c0d7c36 */ /* 0x040fe20008000000 */
[-C--:B------:R-:W-:Y:S01]  /*a2a0*/  LEA R6, P6, R12, R2.reuse, 0x1 ;  /* 0x000000020c067211 */ /* 0x080fe200078c08ff */
[----:B------:R0:W-:Y:S01]  /*a2b0*/  @P3 STG.E.U16 desc[UR22][R10.64], R9 ;  /* 0x000000090a003986 */ /* 0x0001e2000c101516 */
[----:B------:R-:W-:Y:S01]  /*a2c0*/  ISETP.LT.AND P3, PT, R7, UR15, !P0 ;  /* 0x0000000f07007c0c */ /* 0x000fe2000c761270 */
[----:B--2---:R-:W-:Y:S01]  /*a2d0*/  VIADD R4, R0, 0x23 ;  /* 0x0000002300047836 */ /* 0x004fe20000000000 */
[----:B------:R-:W-:Y:S01]  /*a2e0*/  LEA.HI.X.SX32 R7, R12, R3, 0x1, P6 ;  /* 0x000000030c077211 */ /* 0x000fe200030f0eff */
[----:B------:R-:W-:Y:S01]  /*a2f0*/  VIADD R5, R0, 0x24 ;  /* 0x0000002400057836 */ /* 0x000fe20000000000 */
[----:B------:R-:W-:-:S03]  /*a300*/  LEA R8, P6, R13, R2, 0x1 ;  /* 0x000000020d087211 */ /* 0x000fc600078c08ff */
[----:B------:R2:W-:Y:S01]  /*a310*/  @P5 STG.E.U16 desc[UR22][R6.64], R34 ;  /* 0x0000002206005986 */ /* 0x0005e2000c101516 */
[----:B------:R-:W-:Y:S02]  /*a320*/  ISETP.LT.AND P5, PT, R4, UR15, !P0 ;  /* 0x0000000f04007c0c */ /* 0x000fe4000c7a1270 */
[C---:B0-----:R-:W-:Y:S01]  /*a330*/  LEA.HI.X.SX32 R9, R13.reuse, R3, 0x1, P6 ;  /* 0x000000030d097211 */ /* 0x041fe200030f0eff */
[----:B------:R-:W-:Y:S01]  /*a340*/  VIADD R13, R13, UR11 ;  /* 0x0000000b0d0d7c36 */ /* 0x000fe20008000000 */
[----:B------:R-:W-:-:S03]  /*a350*/  PRMT R11, R34, 0x7632, R11 ;  /* 0x00007632220b7816 */ /* 0x000fc6000000000b */
[C---:B------:R-:W-:Y:S01]  /*a360*/  VIADD R12, R13.reuse, UR11 ;  /* 0x0000000b0d0c7c36 */ /* 0x040fe20008000000 */
[-C--:B------:R-:W-:Y:S01]  /*a370*/  LEA R4, P6, R13, R2.reuse, 0x1 ;  /* 0x000000020d047211 */ /* 0x080fe200078c08ff */
[----:B------:R0:W-:Y:S01]  /*a380*/  @P2 STG.E.U16 desc[UR22][R8.64], R11 ;  /* 0x0000000b08002986 */ /* 0x0001e2000c101516 */
[----:B------:R-:W-:Y:S01]  /*a390*/  ISETP.LT.AND P2, PT, R5, UR15, !P0 ;  /* 0x0000000f05007c0c */ /* 0x000fe2000c741270 */
[C---:B--2---:R-:W-:Y:S01]  /*a3a0*/  VIADD R6, R0.reuse, 0x25 ;  /* 0x0000002500067836 */ /* 0x044fe20000000000 */
        /* <DEDUP_REMOVED lines=121> */
[CC--:B0-----:R-:W-:Y:S01]  /*ab40*/  LEA.HI.X.SX32 R9, R13.reuse, R3.reuse, 0x1, P6 ;  /* 0x000000030d097211 */ /* 0x0c1fe200030f0eff */
[----:B------:R-:W-:Y:S01]  /*ab50*/  VIADD R13, R13, UR11 ;  /* 0x0000000b0d0d7c36 */ /* 0x000fe20008000000 */
[----:B------:R-:W-:Y:S02]  /*ab60*/  PRMT R11, R54, 0x7632, R11 ;  /* 0x00007632360b7816 */ /* 0x000fe4000000000b */
[----:B------:R-:W-:Y:S01]  /*ab70*/  ISETP.LT.AND P6, PT, R4, UR15, !P0 ;  /* 0x0000000f04007c0c */ /* 0x000fe2000c7c1270 */
        /* <DEDUP_REMOVED lines=8> */
[----:B------:R-:W-:Y:S01]  /*ac00*/  PRMT R7, R56, 0x7632, R7 ;  /* 0x0000763238077816 */ /* 0x000fe20000000007 */
[----:B------:R-:W-:Y:S01]  /*ac10*/  @P1 STG.E.U16 desc[UR22][R4.64], R56 ;  /* 0x0000003804001986 */ /* 0x000fe2000c101516 */
[----:B------:R-:W-:Y:S02]  /*ac20*/  ISETP.LT.AND P1, PT, R6, UR15, !P0 ;  /* 0x0000000f06007c0c */ /* 0x000fe4000c721270 */
[C---:B0-----:R-:W-:Y:S01]  /*ac30*/  LEA.HI.X.SX32 R11, R12.reuse, R3, 0x1, P5 ;  /* 0x000000030c0b7211 */ /* 0x041fe200028f0eff */
[----:B------:R-:W-:Y:S02]  /*ac40*/  VIADD R12, R12, UR11 ;  /* 0x0000000b0c0c7c36 */ /* 0x000fe40008000000 */
[----:B------:R-:W-:Y:S02]  /*ac50*/  VIADD R9, R0, 0x3a ;  /* 0x0000003a00097836 */ /* 0x000fe40000000000 */
[----:B------:R0:W-:Y:S01]  /*ac60*/  @P4 STG.E.U16 desc[UR22][R10.64], R7 ;  /* 0x000000070a004986 */ /* 0x0001e2000c101516 */
[----:B------:R-:W-:Y:S01]  /*ac70*/  LEA R6, P4, R12, R2, 0x1 ;  /* 0x000000020c067211 */ /* 0x000fe200078808ff */
[----:B------:R-:W-:Y:S01]  /*ac80*/  VIADD R8, R0, 0x3b ;  /* 0x0000003b00087836 */ /* 0x000fe20000000000 */
[----:B------:R-:W-:-:S02]  /*ac90*/  ISETP.LT.AND P5, PT, R9, UR15, !P0 ;  /* 0x0000000f09007c0c */ /* 0x000fc4000c7a1270 */
[C---:B0-----:R-:W-:Y:S01]  /*aca0*/  LEA.HI.X.SX32 R7, R12.reuse, R3, 0x1, P4 ;  /* 0x000000030c077211 */ /* 0x041fe200020f0eff */
[----:B------:R-:W-:Y:S01]  /*acb0*/  VIADD R12, R12, UR11 ;  /* 0x0000000b0c0c7c36 */ /* 0x000fe20008000000 */
[----:B------:R-:W-:Y:S01]  /*acc0*/  ISETP.LT.AND P4, PT, R8, UR15, !P0 ;  /* 0x0000000f08007c0c */ /* 0x000fe2000c781270 */
[----:B------:R-:W-:Y:S02]  /*acd0*/  VIADD R11, R0, 0x3c ;  /* 0x0000003c000b7836 */ /* 0x000fe40000000000 */
[----:B------:R0:W-:Y:S01]  /*ace0*/  @P3 STG.E.U16 desc[UR22][R6.64], R58 ;  /* 0x0000003a06003986 */ /* 0x0001e2000c101516 */
[C---:B------:R-:W-:Y:S01]  /*acf0*/  LEA R4, P3, R12.reuse, R2, 0x1 ;  /* 0x000000020c047211 */ /* 0x040fe200078608ff */
[----:B------:R-:W-:-:S03]  /*ad00*/  VIADD R9, R12, UR11 ;  /* 0x0000000b0c097c36 */ /* 0x000fc60008000000 */
[----:B------:R-:W-:Y:S01]  /*ad10*/  LEA.HI.X.SX32 R5, R12, R3, 0x1, P3 ;  /* 0x000000030c057211 */ /* 0x000fe200018f0eff */
[C---:B------:R-:W-:Y:S01]  /*ad20*/  VIADD R10, R9.reuse, UR11 ;  /* 0x0000000b090a7c36 */ /* 0x040fe20008000000 */
[----:B------:R-:W-:-:S04]  /*ad30*/  LEA R8, P3, R9, R2, 0x1 ;  /* 0x0000000209087211 */ /* 0x000fc800078608ff */
[----:B------:R-:W-:Y:S02]  /*ad40*/  LEA.HI.X.SX32 R9, R9, R3, 0x1, P3 ;  /* 0x0000000309097211 */ /* 0x000fe400018f0eff */
[----:B0-----:R-:W-:Y:S02]  /*ad50*/  PRMT R7, R58, 0x7632, R7 ;  /* 0x000076323a077816 */ /* 0x001fe40000000007 */
[----:B------:R-:W-:Y:S01]  /*ad60*/  ISETP.LT.AND P3, PT, R11, UR15, !P0 ;  /* 0x0000000f0b007c0c */ /* 0x000fe2000c761270 */
[C---:B------:R-:W-:Y:S02]  /*ad70*/  VIADD R11, R10.reuse, UR11 ;  /* 0x0000000b0a0b7c36 */ /* 0x040fe40008000000 */
[----:B------:R0:W-:Y:S01]  /*ad80*/  @P6 STG.E.U16 desc[UR22][R4.64], R7 ;  /* 0x0000000704006986 */ /* 0x0001e2000c101516 */
[----:B------:R-:W-:Y:S01]  /*ad90*/  LEA R6, P6, R10, R2, 0x1 ;  /* 0x000000020a067211 */ /* 0x000fe200078c08ff */
[----:B------:R-:W-:Y:S02]  /*ada0*/  VIADD R12, R11, UR11 ;  /* 0x0000000b0b0c7c36 */ /* 0x000fe40008000000 */
[----:B------:R2:W-:Y:S01]  /*adb0*/  @P2 STG.E.U16 desc[UR22][R8.64], R60 ;  /* 0x0000003c08002986 */ /* 0x0005e2000c101516 */
[----:B------:R-:W-:Y:S01]  /*adc0*/  ISETP.LT.AND P2, PT, R13, UR15, !P0 ;  /* 0x0000000f0d007c0c */ /* 0x000fe2000c741270 */
[----:B------:R-:W-:-:S04]  /*add0*/  VIADD R13, R12, UR11 ;  /* 0x0000000b0c0d7c36 */ /* 0x000fc80008000000 */
[----:B------:R-:W-:Y:S01]  /*ade0*/  VIADD R14, R13, UR11 ;  /* 0x0000000b0d0e7c36 */ /* 0x000fe20008000000 */
[----:B0-----:R-:W-:Y:S02]  /*adf0*/  LEA.HI.X.SX32 R7, R10, R3, 0x1, P6 ;  /* 0x000000030a077211 */ /* 0x001fe400030f0eff */
[----:B------:R-:W-:Y:S01]  /*ae00*/  PRMT R5, R60, 0x7632, R5 ;  /* 0x000076323c057816 */ /* 0x000fe20000000005 */
[----:B------:R-:W-:Y:S01]  /*ae10*/  VIADD R15, R14, UR11 ;  /* 0x0000000b0e0f7c36 */ /* 0x000fe20008000000 */
[----:B------:R-:W-:-:S03]  /*ae20*/  LEA R10, P6, R11, R2, 0x1 ;  /* 0x000000020b0a7211 */ /* 0x000fc600078c08ff */
[----:B------:R0:W-:Y:S01]  /*ae30*/  @P1 STG.E.U16 desc[UR22][R6.64], R5 ;  /* 0x0000000506001986 */ /* 0x0001e2000c101516 */
[-C--:B------:R-:W-:Y:S02]  /*ae40*/  LEA.HI.X.SX32 R11, R11, R3.reuse, 0x1, P6 ;  /* 0x000000030b0b7211 */ /* 0x080fe400030f0eff */
[CC--:B------:R-:W-:Y:S02]  /*ae50*/  LEA R4, P1, R12.reuse, R2.reuse, 0x1 ;  /* 0x000000020c047211 */ /* 0x0c0fe400078208ff */
[CC--:B--2---:R-:W-:Y:S01]  /*ae60*/  LEA R8, P6, R13.reuse, R2.reuse, 0x1 ;  /* 0x000000020d087211 */ /* 0x0c4fe200078c08ff */
[----:B------:R-:W-:Y:S03]  /*ae70*/  @P5 STG.E.U16 desc[UR22][R10.64], R62 ;  /* 0x0000003e0a005986 */ /* 0x000fe6000c101516 */
[-C--:B------:R-:W-:Y:S02]  /*ae80*/  LEA.HI.X.SX32 R9, R13, R3.reuse, 0x1, P6 ;  /* 0x000000030d097211 */ /* 0x080fe400030f0eff */
[----:B0-----:R-:W-:Y:S01]  /*ae90*/  LEA.HI.X.SX32 R5, R12, R3, 0x1, P1 ;  /* 0x000000030c057211 */ /* 0x001fe200008f0eff */
[----:B------:R-:W-:Y:S01]  /*aea0*/  VIADD R7, R0, 0x3f ;  /* 0x0000003f00077836 */ /* 0x000fe20000000000 */
[----:B------:R-:W-:Y:S01]  /*aeb0*/  LEA R12, P6, R14, R2, 0x1 ;  /* 0x000000020e0c7211 */ /* 0x000fe200078c08ff */
[----:B------:R-:W-:Y:S01]  /*aec0*/  VIADD R0, R15, UR11 ;  /* 0x0000000b0f007c36 */ /* 0x000fe20008000000 */
[----:B------:R-:W-:-:S02]  /*aed0*/  ISETP.LT.AND P1, PT, R16, UR15, !P0 ;  /* 0x0000000f10007c0c */ /* 0x000fc4000c721270 */
[-C--:B------:R-:W-:Y:S02]  /*aee0*/  LEA.HI.X.SX32 R13, R14, R3.reuse, 0x1, P6 ;  /* 0x000000030e0d7211 */ /* 0x080fe400030f0eff */
[-C--:B------:R-:W-:Y:S02]  /*aef0*/  LEA R6, P6, R15, R2.reuse, 0x1 ;  /* 0x000000020f067211 */ /* 0x080fe400078c08ff */
[----:B------:R-:W-:Y:S02]  /*af00*/  ISETP.LT.AND P0, PT, R7, UR15, !P0 ;  /* 0x0000000f07007c0c */ /* 0x000fe4000c701270 */
[----:B------:R-:W-:Y:S02]  /*af10*/  LEA.HI.X.SX32 R7, R15, R3, 0x1, P6 ;  /* 0x000000030f077211 */ /* 0x000fe400030f0eff */
[----:B------:R-:W-:-:S04]  /*af20*/  LEA R2, P6, R0, R2, 0x1 ;  /* 0x0000000200027211 */ /* 0x000fc800078c08ff */
[----:B------:R-:W-:Y:S02]  /*af30*/  LEA.HI.X.SX32 R3, R0, R3, 0x1, P6 ;  /* 0x0000000300037211 */ /* 0x000fe400030f0eff */
[----:B------:R-:W-:-:S05]  /*af40*/  PRMT R0, R62, 0x7632, R0 ;  /* 0x000076323e007816 */ /* 0x000fca0000000000 */
[----:B------:R0:W-:Y:S04]  /*af50*/  @P4 STG.E.U16 desc[UR22][R4.64], R0 ;  /* 0x0000000004004986 */ /* 0x0001e8000c101516 */
[----:B------:R2:W-:Y:S01]  /*af60*/  @P3 STG.E.U16 desc[UR22][R8.64], R64 ;  /* 0x0000004008003986 */ /* 0x0005e2000c101516 */
[----:B0-----:R-:W-:Y:S02]  /*af70*/  PRMT R5, R64, 0x7632, R5 ;  /* 0x0000763240057816 */ /* 0x001fe40000000005 */
[----:B--2---:R-:W-:-:S03]  /*af80*/  PRMT R9, R66, 0x7632, R9 ;  /* 0x0000763242097816 */ /* 0x004fc60000000009 */
[----:B------:R0:W-:Y:S04]  /*af90*/  @P2 STG.E.U16 desc[UR22][R12.64], R5 ;  /* 0x000000050c002986 */ /* 0x0001e8000c101516 */
[----:B------:R0:W-:Y:S04]  /*afa0*/  @P1 STG.E.U16 desc[UR22][R6.64], R66 ;  /* 0x0000004206001986 */ /* 0x0001e8000c101516 */
[----:B------:R0:W-:Y:S01]  /*afb0*/  @P0 STG.E.U16 desc[UR22][R2.64], R9 ;  /* 0x0000000902000986 */ /* 0x0001e2000c101516 */
[----:B-1----:R-:W-:Y:S06]  /*afc0*/  BAR.SYNC.DEFER_BLOCKING 0x0 ;  /* 0x0000000000007b1d */ /* 0x002fec0000010000 */
[----:B------:R-:W-:Y:S05]  /*afd0*/  BRA.U UP0, `(.L_x_14) ;  /* 0x0000000100a07547 */ /* 0x000fea000b800000 */
[----:B------:R-:W1:Y:S01]  /*afe0*/  S2UR UR5, SR_CgaCtaId ;  /* 0x00000000000579c3 */ /* 0x000e620000008800 */
[----:B------:R-:W-:Y:S01]  /*aff0*/  NOP ;  /* 0x0000000000007918 */ /* 0x000fe20000000000 */
[----:B------:R-:W-:Y:S01]  /*b000*/  UMOV UR4, 0x50 ;  /* 0x0000005000047882 */ /* 0x000fe20000000000 */
[----:B------:R-:W-:Y:S02]  /*b010*/  IMAD.U32 R0, RZ, RZ, UR8 ;  /* 0x00000008ff007e24 */ /* 0x000fe4000f8e00ff */
[----:B0-----:R-:W-:Y:S02]  /*b020*/  IMAD.MOV.U32 R3, RZ, RZ, 0xf ;  /* 0x0000000fff037424 */ /* 0x001fe400078e00ff */
[----:B------:R-:W-:Y:S01]  /*b030*/  IMAD.MOV.U32 R7, RZ, RZ, 0x1 ;  /* 0x00000001ff077424 */ /* 0x000fe200078e00ff */
[----:B------:R-:W-:-:S04]  /*b040*/  LOP3.LUT R0, R0, 0xffff, RZ, 0xc0, !PT ;  /* 0x0000ffff00007812 */ /* 0x000fc800078ec0ff */
[----:B------:R-:W-:-:S05]  /*b050*/  SHF.R.U32.HI R0, RZ, 0x5, R0 ;  /* 0x00000005ff007819 */ /* 0x000fca0000011600 */
[----:B------:R-:W-:Y:S01]  /*b060*/  VIADD R2, R0, 0x10 ;  /* 0x0000001000027836 */ /* 0x000fe20000000000 */
[----:B------:R-:W-:Y:S01]  /*b070*/  SHF.L.U32 R0, R3, R0, RZ ;  /* 0x0000000003007219 */ /* 0x000fe200000006ff */
[----:B-1----:R-:W-:-:S03]  /*b080*/  ULEA UR6, UR5, UR4, 0x18 ;  /* 0x0000000405067291 */ /* 0x002fc6000f8ec0ff */
[----:B------:R-:W-:-:S04]  /*b090*/  SHF.L.U32 R3, R7, R2, RZ ;  /* 0x0000000207037219 */ /* 0x000fc800000006ff */
[----:B------:R-:W-:Y:S02]  /*b0a0*/  LOP3.LUT R0, R3, R0, RZ, 0xfc, !PT ;  /* 0x0000000003007212 */ /* 0x000fe400078efcff */
[----:B------:R-:W0:Y:S02]  /*b0b0*/  LDS R5, [UR6] ;  /* 0x00000006ff057984 */ /* 0x000e240008000800 */
[C---:B------:R-:W-:Y:S02]  /*b0c0*/  LOP3.LUT R2, R0.reuse, 0xffff, RZ, 0xc0, !PT ;  /* 0x0000ffff00027812 */ /* 0x040fe400078ec0ff */
[----:B0-----:R-:W-:-:S04]  /*b0d0*/  LOP3.LUT R3, R0, 0xffff, R5, 0x80, !PT ;  /* 0x0000ffff00037812 */ /* 0x001fc800078e8005 */
[----:B------:R-:W-:-:S13]  /*b0e0*/  ISETP.NE.AND P0, PT, R3, R2, PT ;  /* 0x000000020300720c */ /* 0x000fda0003f05270 */
[----:B------:R-:W-:Y:S05]  /*b0f0*/  @P0 BRA `(.L_x_15) ;  /* 0x0000000000500947 */ /* 0x000fea0003800000 */
[----:B------:R-:W-:Y:S02]  /*b100*/  SHF.R.U32.HI R5, RZ, 0x10, R5 ;  /* 0x00000010ff057819 */ /* 0x000fe40000011605 */
[----:B------:R-:W-:-:S04]  /*b110*/  SHF.R.U32.HI R2, RZ, 0x10, R0 ;  /* 0x00000010ff027819 */ /* 0x000fc80000011600 */
[----:B------:R-:W-:-:S04]  /*b120*/  LOP3.LUT R5, R5, R2, RZ, 0xc0, !PT ;  /* 0x0000000205057212 */ /* 0x000fc800078ec0ff */
[----:B------:R-:W-:-:S13]  /*b130*/  ISETP.NE.AND P0, PT, R5, R2, PT ;  /* 0x000000020500720c */ /* 0x000fda0003f05270 */
[----:B------:R-:W-:Y:S05]  /*b140*/  @P0 BRA `(.L_x_16) ;  /* 0x0000000000300947 */ /* 0x000fea0003800000 */
[----:B------:R-:W-:Y:S01]  /*b150*/  R2UR UR4, R0 ;  /* 0x00000000000472ca */ /* 0x000fe200000e0000 */
[----:B------:R-:W-:Y:S01]  /*b160*/  VOTEU.ANY UR5, UPT, PT ;  /* 0x0000000000057886 */ /* 0x000fe200038e0100 */
[----:B------:R-:W0:Y:S01]  /*b170*/  S2R R0, SR_LANEID ;  /* 0x0000000000007919 */ /* 0x000e220000000000 */
[----:B------:R-:W-:-:S10]  /*b180*/  UFLO.U32 UR5, UR5 ;  /* 0x00000005000572bd */ /* 0x000fd400080e0000 */
[----:B------:R-:W-:-:S06]  /*b190*/  ULOP3.LUT UR4, URZ, UR4, URZ, 0x33, !UPT ;  /* 0x00000004ff047292 */ /* 0x000fcc000f8e33ff */
[----:B------:R-:W-:-:S04]  /*b1a0*/  IMAD.U32 R2, RZ, RZ, UR4 ;  /* 0x00000004ff027e24 */ /* 0x000fc8000f8e00ff */
[----:B------:R-:W1:Y:S02]  /*b1b0*/  REDUX UR7, R2 ;  /* 0x00000000020773c4 */ /* 0x000e640000000000 */
[----:B------:R2:W-:Y:S01]  /*b1c0*/  UTCATOMSWS.AND URZ, UR4 ;  /* 0x0000000400ff79e3 */ /* 0x0005e20008000000 */
[----:B0-----:R-:W-:Y:S01]  /*b1d0*/  ISETP.EQ.U32.AND P0, PT, R0, UR5, PT ;  /* 0x0000000500007c0c */ /* 0x001fe2000bf02070 */
[----:B-1----:R-:W-:-:S12]  /*b1e0*/  IMAD.U32 R0, RZ, RZ, UR7 ;  /* 0x00000007ff007e24 */ /* 0x002fd8000f8e00ff */
[----:B------:R2:W-:Y:S01]  /*b1f0*/  @P0 ATOMS.AND RZ, [UR6], R0 ;  /* 0x00000000ffff098c */ /* 0x0005e2000a800006 */
[----:B------:R-:W-:Y:S05]  /*b200*/  BRA `(.L_x_14) ;  /* 0x0000000000147947 */ /* 0x000fea0003800000 */
.L_x_16:
[----:B------:R-:W-:-:S07]  /*b210*/  MOV R2, 0xb230 ;  /* 0x0000b23000027802 */ /* 0x000fce0000000f00 */
[----:B------:R-:W-:Y:S05]  /*b220*/  CALL.REL.NOINC `($__internal_0_$__cuda_sm10x_tcgen05_guardrail_trap_col_being_dealloced_not_returned_by_alloc) ;  /* 0x00000000002c7944 */ /* 0x000fea0003c00000 */
[----:B------:R-:W-:Y:S05]  /*b230*/  BRA `(.L_x_14) ;  /* 0x0000000000087947 */ /* 0x000fea0003800000 */
.L_x_15:
[----:B------:R-:W-:-:S07]  /*b240*/  MOV R2, 0xb260 ;  /* 0x0000b26000027802 */ /* 0x000fce0000000f00 */
[----:B------:R-:W-:Y:S05]  /*b250*/  CALL.REL.NOINC `($__internal_2_$__cuda_sm10x_tcgen05_guardrail_trap_unallocated_columns_being_dealloced) ;  /* 0x0000000000387944 */ /* 0x000fea0003c00000 */
.L_x_14:
[----:B------:R-:W-:Y:S01]  /*b260*/  NOP ;  /* 0x0000000000007918 */ /* 0x000fe20000000000 */
[----:B--2---:R-:W-:Y:S05]  /*b270*/  EXIT ;  /* 0x000000000000794d */ /* 0x004fea0003800000 */
.L_x_9:
[----:B------:R-:W0:Y:S02]  /*b280*/  SYNCS.PHASECHK.TRANS64.TRYWAIT P2, [UR6], R12 ;  /* 0x0000000cff0075a7 */ /* 0x000e240008041106 */
[----:B0-----:R-:W-:Y:S05]  /*b290*/  @!P2 BRA `(.L_x_9) ;  /* 0xfffffffc00f8a947 */ /* 0x001fea000383ffff */
[----:B------:R-:W-:Y:S05]  /*b2a0*/  BRA `(.L_x_17) ;  /* 0xffffffd000ac7947 */ /* 0x000fea000383ffff */
.L_x_13:
[----:B------:R-:W0:Y:S02]  /*b2b0*/  SYNCS.PHASECHK.TRANS64.TRYWAIT P0, [UR6], R3 ;  /* 0x00000003ff0075a7 */ /* 0x000e240008001106 */
[----:B0-----:R-:W-:Y:S05]  /*b2c0*/  @!P0 BRA `(.L_x_13) ;  /* 0xfffffffc00f88947 */ /* 0x001fea000383ffff */
[----:B------:R-:W-:Y:S05]  /*b2d0*/  BRA `(.L_x_12) ;  /* 0xffffffe000147947 */ /* 0x000fea000383ffff */
        .weak           $__internal_0_$__cuda_sm10x_tcgen05_guardrail_trap_col_being_dealloced_not_returned_by_alloc
        .type           $__internal_0_$__cuda_sm10x_tcgen05_guardrail_trap_col_being_dealloced_not_returned_by_alloc,@function
        .size           $__internal_0_$__cuda_sm10x_tcgen05_guardrail_trap_col_being_dealloced_not_returned_by_alloc,($__internal_1_$__cuda_sm10x_tcgen05_guardrail_trap_phase_invalid_during_alloc - $__internal_0_$__cuda_sm10x_tcgen05_guardrail_trap_col_being_dealloced_not_returned_by_alloc)
$__internal_0_$__cuda_sm10x_tcgen05_guardrail_trap_col_being_dealloced_not_returned_by_alloc:
[----:B------:R-:W-:Y:S05]  /*b2e0*/  BPT.TRAP 0x1 ;  /* 0x000000040000795c */ /* 0x000fea0000300000 */
[----:B------:R-:W-:-:S04]  /*b2f0*/  IMAD.MOV.U32 R3, RZ, RZ, 0x0 ;  /* 0x00000000ff037424 */ /* 0x000fc800078e00ff */
[----:B------:R-:W-:Y:S05]  /*b300*/  RET.REL.NODEC R2 `(matmul_kernel) ;  /* 0xffffff4c023c7950 */ /* 0x000fea0003c3ffff */
        .weak           $__internal_1_$__cuda_sm10x_tcgen05_guardrail_trap_phase_invalid_during_alloc
        .type           $__internal_1_$__cuda_sm10x_tcgen05_guardrail_trap_phase_invalid_during_alloc,@function
        .size           $__internal_1_$__cuda_sm10x_tcgen05_guardrail_trap_phase_invalid_during_alloc,($__internal_2_$__cuda_sm10x_tcgen05_guardrail_trap_unallocated_columns_being_dealloced - $__internal_1_$__cuda_sm10x_tcgen05_guardrail_trap_phase_invalid_during_alloc)
$__internal_1_$__cuda_sm10x_tcgen05_guardrail_trap_phase_invalid_during_alloc:
[----:B------:R-:W-:Y:S05]  /*b310*/  BPT.TRAP 0x1 ;  /* 0x000000040000795c */ /* 0x000fea0000300000 */
[----:B------:R-:W-:-:S04]  /*b320*/  IMAD.MOV.U32 R5, RZ, RZ, 0x0 ;  /* 0x00000000ff057424 */ /* 0x000fc800078e00ff */
[----:B------:R-:W-:Y:S05]  /*b330*/  RET.REL.NODEC R4 `(matmul_kernel) ;  /* 0xffffff4c04307950 */ /* 0x000fea0003c3ffff */
        .weak           $__internal_2_$__cuda_sm10x_tcgen05_guardrail_trap_unallocated_columns_being_dealloced
        .type           $__internal_2_$__cuda_sm10x_tcgen05_guardrail_trap_unallocated_columns_being_dealloced,@function
        .size           $__internal_2_$__cuda_sm10x_tcgen05_guardrail_trap_unallocated_columns_being_dealloced,(.L_x_21 - $__internal_2_$__cuda_sm10x_tcgen05_guardrail_trap_unallocated_columns_being_dealloced)
$__internal_2_$__cuda_sm10x_tcgen05_guardrail_trap_unallocated_columns_being_dealloced:
[----:B------:R-:W-:Y:S05]  /*b340*/  BPT.TRAP 0x1 ;  /* 0x000000040000795c */ /* 0x000fea0000300000 */
[----:B------:R-:W-:-:S04]  /*b350*/  IMAD.MOV.U32 R3, RZ, RZ, 0x0 ;  /* 0x00000000ff037424 */ /* 0x000fc800078e00ff */
[----:B------:R-:W-:Y:S05]  /*b360*/  RET.REL.NODEC R2 `(matmul_kernel) ;  /* 0xffffff4c02247950 */ /* 0x000fea0003c3ffff */
.L_x_18:
[----:B------:R-:W-:-:S00]  /*b370*/  BRA `(.L_x_18) ;  /* 0xfffffffc00fc7947 */ /* 0x000fc0000383ffff */
[----:B------:R-:W-:-:S00]  /*b380*/  NOP ;  /* 0x0000000000007918 */ /* 0x000fc00000000000 */
[----:B------:R-:W-:-:S00]  /*b390*/  NOP ;  /* 0x0000000000007918 */ /* 0x000fc00000000000 */
[----:B------:R-:W-:-:S00]  /*b3a0*/  NOP ;  /* 0x0000000000007918 */ /* 0x000fc00000000000 */
[----:B------:R-:W-:-:S00]  /*b3b0*/  NOP ;  /* 0x0000000000007918 */ /* 0x000fc00000000000 */
[----:B------:R-:W-:-:S00]  /*b3c0*/  NOP ;  /* 0x0000000000007918 */ /* 0x000fc00000000000 */
[----:B------:R-:W-:-:S00]  /*b3d0*/  NOP ;  /* 0x0000000000007918 */ /* 0x000fc00000000000 */
[----:B------:R-:W-:-:S00]  /*b3e0*/  NOP ;  /* 0x0000000000007918 */ /* 0x000fc00000000000 */
[----:B------:R-:W-:-:S00]  /*b3f0*/  NOP ;  /* 0x0000000000007918 */ /* 0x000fc00000000000 */
.L_x_21:


//--------------------- .nv.shared.matmul_kernel  --------------------------
	.section	.nv.shared.matmul_kernel,"aw",@nobits
	.sectionflags	@""
	.align	16
	.zero		1024


//--------------------- .nv.shared.reserved.0     --------------------------
	.section	.nv.shared.reserved.0,"aw",@nobits
	.align	8
	.weak		__nv_reservedSMEM_offset_0_alias
	.size		__nv_reservedSMEM_offset_0_alias, 0, 64
	.other		__nv_reservedSMEM_offset_0_alias,@"STO_CUDA_RESERVED_SHARED STV_DEFAULT"
__nv_reservedSMEM_offset_0_alias:
	.zero		0
.nv.shared.reserved.0:
	.zero		64
	.weak		__nv_reservedSMEM_allocation_phase
	.type		__nv_reservedSMEM_allocation_phase,@object
	.size		__nv_reservedSMEM_allocation_phase,(.L_0 - __nv_reservedSMEM_allocation_phase)
__nv_reservedSMEM_allocation_phase:
	.zero		1
.L_0:
	.zero		7
	.weak		__nv_reservedSMEM_devtool_atexit_pc
	.type		__nv_reservedSMEM_devtool_atexit_pc,@object
	.size		__nv_reservedSMEM_devtool_atexit_pc,(__nv_reservedSMEM_allocation_mask - __nv_reservedSMEM_devtool_atexit_pc)
__nv_reservedSMEM_devtool_atexit_pc:
	.zero		8
	.weak		__nv_reservedSMEM_allocation_mask
	.type		__nv_reservedSMEM_allocation_mask,@object
	.size		__nv_reservedSMEM_allocation_mask,(.L_2 - __nv_reservedSMEM_allocation_mask)
__nv_reservedSMEM_allocation_mask:
	.zero		4
.L_2:


//--------------------- .nv.constant0.matmul_kernel --------------------------
	.section	.nv.constant0.matmul_kernel,"a",@progbits
	.sectionflags	@""
	.align	4
.nv.constant0.matmul_kernel:
	.zero		976


//--------------------- SYMBOLS --------------------------

	.type		.nv.reservedSmem.offset0,@object
	.size		.nv.reservedSmem.offset0,0x4
	.type		.nv.reservedSmem.cap,@object
	.size		.nv.reservedSmem.cap,0x4
